//
// Generated by NVIDIA NVVM Compiler
//
// Compiler Build ID: CL-36424714
// Cuda compilation tools, release 13.0, V13.0.88
// Based on NVVM 20.0.0
//

.version 9.0
.target sm_100
.address_size 64

	// .globl	_Z12histo_kernelPhlPj
.extern .shared .align 16 .b8 histo_s[];

.visible .entry _Z12histo_kernelPhlPj(
	.param .u64 .ptr .align 1 _Z12histo_kernelPhlPj_param_0,
	.param .u64 _Z12histo_kernelPhlPj_param_1,
	.param .u64 .ptr .align 1 _Z12histo_kernelPhlPj_param_2
)
{
	.reg .pred 	%p<40>;
	.reg .b32 	%r<185>;
	.reg .b64 	%rd<107>;

	ld.param.u64 	%rd28, [_Z12histo_kernelPhlPj_param_0];
	ld.param.u64 	%rd27, [_Z12histo_kernelPhlPj_param_1];
	ld.param.u64 	%rd29, [_Z12histo_kernelPhlPj_param_2];
	cvta.to.global.u64 	%rd1, %rd29;
	cvta.to.global.u64 	%rd2, %rd28;
	mov.u32 	%r1, %ntid.x;
	mov.u32 	%r71, %nctaid.x;
	mul.lo.s32 	%r72, %r1, %r71;
	cvt.s64.s32 	%rd3, %r72;
	add.s64 	%rd30, %rd3, %rd27;
	add.s64 	%rd4, %rd30, -1;
	or.b64  	%rd31, %rd4, %rd3;
	and.b64  	%rd32, %rd31, -4294967296;
	setp.ne.s64 	%p1, %rd32, 0;
	@%p1 bra 	$L__BB0_2;
	cvt.u32.u64 	%r73, %rd3;
	cvt.u32.u64 	%r74, %rd4;
	div.u32 	%r75, %r74, %r73;
	cvt.u64.u32 	%rd106, %r75;
	bra.uni 	$L__BB0_3;
$L__BB0_2:
	div.s64 	%rd106, %rd4, %rd3;
$L__BB0_3:
	cvt.u32.u64 	%r2, %rd106;
	mov.u32 	%r76, %ctaid.x;
	mov.u32 	%r77, %tid.x;
	mad.lo.s32 	%r78, %r76, %r1, %r77;
	mul.lo.s32 	%r3, %r78, %r2;
	setp.lt.s32 	%p2, %r2, 1;
	@%p2 bra 	$L__BB0_74;
	and.b32  	%r4, %r2, 15;
	setp.lt.u32 	%p3, %r2, 16;
	mov.b32 	%r181, 0;
	@%p3 bra 	$L__BB0_39;
	and.b32  	%r181, %r2, 2147483632;
	neg.s32 	%r179, %r181;
	add.s32 	%r178, %r3, 1;
	add.s32 	%r177, %r3, 2;
	add.s32 	%r176, %r3, 3;
	add.s32 	%r175, %r3, 4;
	add.s32 	%r174, %r3, 5;
	add.s32 	%r173, %r3, 6;
	add.s32 	%r172, %r3, 7;
	add.s32 	%r171, %r3, 8;
	add.s32 	%r170, %r3, 9;
	add.s32 	%r169, %r3, 10;
	add.s32 	%r168, %r3, 11;
	add.s32 	%r167, %r3, 12;
	add.s32 	%r166, %r3, 13;
	add.s32 	%r165, %r3, 14;
	add.s32 	%r164, %r3, 15;
	mov.u32 	%r163, %r3;
$L__BB0_6:
	.pragma "nounroll";
	cvt.s64.s32 	%rd8, %r178;
	cvt.s64.s32 	%rd9, %r177;
	cvt.s64.s32 	%rd10, %r176;
	cvt.s64.s32 	%rd11, %r175;
	cvt.s64.s32 	%rd12, %r174;
	cvt.s64.s32 	%rd13, %r173;
	cvt.s64.s32 	%rd14, %r172;
	cvt.s64.s32 	%rd15, %r171;
	cvt.s64.s32 	%rd16, %r170;
	cvt.s64.s32 	%rd17, %r169;
	cvt.s64.s32 	%rd18, %r168;
	cvt.s64.s32 	%rd19, %r167;
	cvt.s64.s32 	%rd20, %r166;
	cvt.s64.s32 	%rd21, %r165;
	cvt.s64.s32 	%rd22, %r164;
	cvt.s64.s32 	%rd33, %r163;
	add.s64 	%rd34, %rd2, %rd33;
	add.s64 	%rd23, %rd34, 7;
	setp.le.s64 	%p4, %rd27, %rd33;
	@%p4 bra 	$L__BB0_8;
	ld.global.u8 	%r80, [%rd23+-7];
	mul.wide.u32 	%rd35, %r80, 4;
	add.s64 	%rd36, %rd1, %rd35;
	atom.global.add.u32 	%r81, [%rd36], 1;
$L__BB0_8:
	setp.le.s64 	%p5, %rd27, %rd8;
	@%p5 bra 	$L__BB0_10;
	ld.global.u8 	%r82, [%rd23+-6];
	mul.wide.u32 	%rd37, %r82, 4;
	add.s64 	%rd38, %rd1, %rd37;
	atom.global.add.u32 	%r83, [%rd38], 1;
$L__BB0_10:
	setp.le.s64 	%p6, %rd27, %rd9;
	@%p6 bra 	$L__BB0_12;
	ld.global.u8 	%r84, [%rd23+-5];
	mul.wide.u32 	%rd39, %r84, 4;
	add.s64 	%rd40, %rd1, %rd39;
	atom.global.add.u32 	%r85, [%rd40], 1;
$L__BB0_12:
	setp.le.s64 	%p7, %rd27, %rd10;
	@%p7 bra 	$L__BB0_14;
	ld.global.u8 	%r86, [%rd23+-4];
	mul.wide.u32 	%rd41, %r86, 4;
	add.s64 	%rd42, %rd1, %rd41;
	atom.global.add.u32 	%r87, [%rd42], 1;
$L__BB0_14:
	setp.le.s64 	%p8, %rd27, %rd11;
	@%p8 bra 	$L__BB0_16;
	ld.global.u8 	%r88, [%rd23+-3];
	mul.wide.u32 	%rd43, %r88, 4;
	add.s64 	%rd44, %rd1, %rd43;
	atom.global.add.u32 	%r89, [%rd44], 1;
$L__BB0_16:
	setp.le.s64 	%p9, %rd27, %rd12;
	@%p9 bra 	$L__BB0_18;
	ld.global.u8 	%r90, [%rd23+-2];
	mul.wide.u32 	%rd45, %r90, 4;
	add.s64 	%rd46, %rd1, %rd45;
	atom.global.add.u32 	%r91, [%rd46], 1;
$L__BB0_18:
	setp.le.s64 	%p10, %rd27, %rd13;
	@%p10 bra 	$L__BB0_20;
	ld.global.u8 	%r92, [%rd23+-1];
	mul.wide.u32 	%rd47, %r92, 4;
	add.s64 	%rd48, %rd1, %rd47;
	atom.global.add.u32 	%r93, [%rd48], 1;
$L__BB0_20:
	setp.le.s64 	%p11, %rd27, %rd14;
	@%p11 bra 	$L__BB0_22;
	ld.global.u8 	%r94, [%rd23];
	mul.wide.u32 	%rd49, %r94, 4;
	add.s64 	%rd50, %rd1, %rd49;
	atom.global.add.u32 	%r95, [%rd50], 1;
$L__BB0_22:
	setp.le.s64 	%p12, %rd27, %rd15;
	@%p12 bra 	$L__BB0_24;
	ld.global.u8 	%r96, [%rd23+1];
	mul.wide.u32 	%rd51, %r96, 4;
	add.s64 	%rd52, %rd1, %rd51;
	atom.global.add.u32 	%r97, [%rd52], 1;
$L__BB0_24:
	setp.le.s64 	%p13, %rd27, %rd16;
	@%p13 bra 	$L__BB0_26;
	ld.global.u8 	%r98, [%rd23+2];
	mul.wide.u32 	%rd53, %r98, 4;
	add.s64 	%rd54, %rd1, %rd53;
	atom.global.add.u32 	%r99, [%rd54], 1;
$L__BB0_26:
	setp.le.s64 	%p14, %rd27, %rd17;
	@%p14 bra 	$L__BB0_28;
	ld.global.u8 	%r100, [%rd23+3];
	mul.wide.u32 	%rd55, %r100, 4;
	add.s64 	%rd56, %rd1, %rd55;
	atom.global.add.u32 	%r101, [%rd56], 1;
$L__BB0_28:
	setp.le.s64 	%p15, %rd27, %rd18;
	@%p15 bra 	$L__BB0_30;
	ld.global.u8 	%r102, [%rd23+4];
	mul.wide.u32 	%rd57, %r102, 4;
	add.s64 	%rd58, %rd1, %rd57;
	atom.global.add.u32 	%r103, [%rd58], 1;
$L__BB0_30:
	setp.le.s64 	%p16, %rd27, %rd19;
	@%p16 bra 	$L__BB0_32;
	ld.global.u8 	%r104, [%rd23+5];
	mul.wide.u32 	%rd59, %r104, 4;
	add.s64 	%rd60, %rd1, %rd59;
	atom.global.add.u32 	%r105, [%rd60], 1;
$L__BB0_32:
	setp.le.s64 	%p17, %rd27, %rd20;
	@%p17 bra 	$L__BB0_34;
	ld.global.u8 	%r106, [%rd23+6];
	mul.wide.u32 	%rd61, %r106, 4;
	add.s64 	%rd62, %rd1, %rd61;
	atom.global.add.u32 	%r107, [%rd62], 1;
$L__BB0_34:
	setp.le.s64 	%p18, %rd27, %rd21;
	@%p18 bra 	$L__BB0_36;
	ld.global.u8 	%r108, [%rd23+7];
	mul.wide.u32 	%rd63, %r108, 4;
	add.s64 	%rd64, %rd1, %rd63;
	atom.global.add.u32 	%r109, [%rd64], 1;
$L__BB0_36:
	setp.le.s64 	%p19, %rd27, %rd22;
	@%p19 bra 	$L__BB0_38;
	ld.global.u8 	%r110, [%rd23+8];
	mul.wide.u32 	%rd65, %r110, 4;
	add.s64 	%rd66, %rd1, %rd65;
	atom.global.add.u32 	%r111, [%rd66], 1;
$L__BB0_38:
	cvt.u32.u64 	%r112, %rd22;
	cvt.u32.u64 	%r113, %rd21;
	cvt.u32.u64 	%r114, %rd20;
	cvt.u32.u64 	%r115, %rd19;
	cvt.u32.u64 	%r116, %rd18;
	cvt.u32.u64 	%r117, %rd17;
	cvt.u32.u64 	%r118, %rd16;
	cvt.u32.u64 	%r119, %rd15;
	cvt.u32.u64 	%r120, %rd14;
	cvt.u32.u64 	%r121, %rd13;
	cvt.u32.u64 	%r122, %rd12;
	cvt.u32.u64 	%r123, %rd11;
	cvt.u32.u64 	%r124, %rd10;
	cvt.u32.u64 	%r125, %rd9;
	cvt.u32.u64 	%r126, %rd8;
	add.s32 	%r179, %r179, 16;
	add.s32 	%r178, %r126, 16;
	add.s32 	%r177, %r125, 16;
	add.s32 	%r176, %r124, 16;
	add.s32 	%r175, %r123, 16;
	add.s32 	%r174, %r122, 16;
	add.s32 	%r173, %r121, 16;
	add.s32 	%r172, %r120, 16;
	add.s32 	%r171, %r119, 16;
	add.s32 	%r170, %r118, 16;
	add.s32 	%r169, %r117, 16;
	add.s32 	%r168, %r116, 16;
	add.s32 	%r167, %r115, 16;
	add.s32 	%r166, %r114, 16;
	add.s32 	%r165, %r113, 16;
	add.s32 	%r164, %r112, 16;
	add.s32 	%r163, %r163, 16;
	setp.ne.s32 	%p20, %r179, 0;
	@%p20 bra 	$L__BB0_6;
$L__BB0_39:
	setp.eq.s32 	%p21, %r4, 0;
	@%p21 bra 	$L__BB0_74;
	and.b32  	%r57, %r2, 7;
	setp.lt.u32 	%p22, %r4, 8;
	@%p22 bra 	$L__BB0_58;
	add.s32 	%r58, %r181, %r3;
	cvt.s64.s32 	%rd67, %r58;
	setp.le.s64 	%p23, %rd27, %rd67;
	add.s64 	%rd24, %rd2, %rd67;
	@%p23 bra 	$L__BB0_43;
	ld.global.u8 	%r127, [%rd24];
	mul.wide.u32 	%rd68, %r127, 4;
	add.s64 	%rd69, %rd1, %rd68;
	atom.global.add.u32 	%r128, [%rd69], 1;
$L__BB0_43:
	add.s32 	%r129, %r58, 1;
	cvt.s64.s32 	%rd70, %r129;
	setp.le.s64 	%p24, %rd27, %rd70;
	@%p24 bra 	$L__BB0_45;
	ld.global.u8 	%r130, [%rd24+1];
	mul.wide.u32 	%rd71, %r130, 4;
	add.s64 	%rd72, %rd1, %rd71;
	atom.global.add.u32 	%r131, [%rd72], 1;
$L__BB0_45:
	add.s32 	%r132, %r58, 2;
	cvt.s64.s32 	%rd73, %r132;
	setp.le.s64 	%p25, %rd27, %rd73;
	@%p25 bra 	$L__BB0_47;
	ld.global.u8 	%r133, [%rd24+2];
	mul.wide.u32 	%rd74, %r133, 4;
	add.s64 	%rd75, %rd1, %rd74;
	atom.global.add.u32 	%r134, [%rd75], 1;
$L__BB0_47:
	add.s32 	%r135, %r58, 3;
	cvt.s64.s32 	%rd76, %r135;
	setp.le.s64 	%p26, %rd27, %rd76;
	@%p26 bra 	$L__BB0_49;
	ld.global.u8 	%r136, [%rd24+3];
	mul.wide.u32 	%rd77, %r136, 4;
	add.s64 	%rd78, %rd1, %rd77;
	atom.global.add.u32 	%r137, [%rd78], 1;
$L__BB0_49:
	add.s32 	%r138, %r58, 4;
	cvt.s64.s32 	%rd79, %r138;
	setp.le.s64 	%p27, %rd27, %rd79;
	@%p27 bra 	$L__BB0_51;
	ld.global.u8 	%r139, [%rd24+4];
	mul.wide.u32 	%rd80, %r139, 4;
	add.s64 	%rd81, %rd1, %rd80;
	atom.global.add.u32 	%r140, [%rd81], 1;
$L__BB0_51:
	add.s32 	%r141, %r58, 5;
	cvt.s64.s32 	%rd82, %r141;
	setp.le.s64 	%p28, %rd27, %rd82;
	@%p28 bra 	$L__BB0_53;
	ld.global.u8 	%r142, [%rd24+5];
	mul.wide.u32 	%rd83, %r142, 4;
	add.s64 	%rd84, %rd1, %rd83;
	atom.global.add.u32 	%r143, [%rd84], 1;
$L__BB0_53:
	add.s32 	%r144, %r58, 6;
	cvt.s64.s32 	%rd85, %r144;
	setp.le.s64 	%p29, %rd27, %rd85;
	@%p29 bra 	$L__BB0_55;
	ld.global.u8 	%r145, [%rd24+6];
	mul.wide.u32 	%rd86, %r145, 4;
	add.s64 	%rd87, %rd1, %rd86;
	atom.global.add.u32 	%r146, [%rd87], 1;
$L__BB0_55:
	add.s32 	%r147, %r58, 7;
	cvt.s64.s32 	%rd88, %r147;
	setp.le.s64 	%p30, %rd27, %rd88;
	@%p30 bra 	$L__BB0_57;
	ld.global.u8 	%r148, [%rd24+7];
	mul.wide.u32 	%rd89, %r148, 4;
	add.s64 	%rd90, %rd1, %rd89;
	atom.global.add.u32 	%r149, [%rd90], 1;
$L__BB0_57:
	add.s32 	%r181, %r181, 8;
$L__BB0_58:
	setp.eq.s32 	%p31, %r57, 0;
	@%p31 bra 	$L__BB0_74;
	and.b32  	%r61, %r2, 3;
	setp.lt.u32 	%p32, %r57, 4;
	@%p32 bra 	$L__BB0_69;
	add.s32 	%r62, %r181, %r3;
	cvt.s64.s32 	%rd91, %r62;
	setp.le.s64 	%p33, %rd27, %rd91;
	add.s64 	%rd25, %rd2, %rd91;
	@%p33 bra 	$L__BB0_62;
	ld.global.u8 	%r150, [%rd25];
	mul.wide.u32 	%rd92, %r150, 4;
	add.s64 	%rd93, %rd1, %rd92;
	atom.global.add.u32 	%r151, [%rd93], 1;
$L__BB0_62:
	add.s32 	%r152, %r62, 1;
	cvt.s64.s32 	%rd94, %r152;
	setp.le.s64 	%p34, %rd27, %rd94;
	@%p34 bra 	$L__BB0_64;
	ld.global.u8 	%r153, [%rd25+1];
	mul.wide.u32 	%rd95, %r153, 4;
	add.s64 	%rd96, %rd1, %rd95;
	atom.global.add.u32 	%r154, [%rd96], 1;
$L__BB0_64:
	add.s32 	%r155, %r62, 2;
	cvt.s64.s32 	%rd97, %r155;
	setp.le.s64 	%p35, %rd27, %rd97;
	@%p35 bra 	$L__BB0_66;
	ld.global.u8 	%r156, [%rd25+2];
	mul.wide.u32 	%rd98, %r156, 4;
	add.s64 	%rd99, %rd1, %rd98;
	atom.global.add.u32 	%r157, [%rd99], 1;
$L__BB0_66:
	add.s32 	%r158, %r62, 3;
	cvt.s64.s32 	%rd100, %r158;
	setp.le.s64 	%p36, %rd27, %rd100;
	@%p36 bra 	$L__BB0_68;
	ld.global.u8 	%r159, [%rd25+3];
	mul.wide.u32 	%rd101, %r159, 4;
	add.s64 	%rd102, %rd1, %rd101;
	atom.global.add.u32 	%r160, [%rd102], 1;
$L__BB0_68:
	add.s32 	%r181, %r181, 4;
$L__BB0_69:
	setp.eq.s32 	%p37, %r61, 0;
	@%p37 bra 	$L__BB0_74;
	add.s32 	%r184, %r181, %r3;
	neg.s32 	%r183, %r61;
$L__BB0_71:
	.pragma "nounroll";
	cvt.s64.s32 	%rd26, %r184;
	setp.le.s64 	%p38, %rd27, %rd26;
	@%p38 bra 	$L__BB0_73;
	add.s64 	%rd103, %rd2, %rd26;
	ld.global.u8 	%r161, [%rd103];
	mul.wide.u32 	%rd104, %r161, 4;
	add.s64 	%rd105, %rd1, %rd104;
	atom.global.add.u32 	%r162, [%rd105], 1;
$L__BB0_73:
	add.s32 	%r184, %r184, 1;
	add.s32 	%r183, %r183, 1;
	setp.ne.s32 	%p39, %r183, 0;
	@%p39 bra 	$L__BB0_71;
$L__BB0_74:
	ret;

}
	// .globl	_Z23histo_kernel_interleavePhlPj
.visible .entry _Z23histo_kernel_interleavePhlPj(
	.param .u64 .ptr .align 1 _Z23histo_kernel_interleavePhlPj_param_0,
	.param .u64 _Z23histo_kernel_interleavePhlPj_param_1,
	.param .u64 .ptr .align 1 _Z23histo_kernel_interleavePhlPj_param_2
)
{
	.reg .pred 	%p<3>;
	.reg .b32 	%r<12>;
	.reg .b64 	%rd<13>;

	ld.param.u64 	%rd6, [_Z23histo_kernel_interleavePhlPj_param_0];
	ld.param.u64 	%rd7, [_Z23histo_kernel_interleavePhlPj_param_1];
	ld.param.u64 	%rd8, [_Z23histo_kernel_interleavePhlPj_param_2];
	mov.u32 	%r6, %tid.x;
	mov.u32 	%r7, %ctaid.x;
	mov.u32 	%r1, %ntid.x;
	mad.lo.s32 	%r11, %r7, %r1, %r6;
	cvt.u64.u32 	%rd12, %r11;
	setp.le.s64 	%p1, %rd7, %rd12;
	@%p1 bra 	$L__BB1_3;
	mov.u32 	%r8, %nctaid.x;
	mul.lo.s32 	%r3, %r1, %r8;
	cvta.to.global.u64 	%rd2, %rd6;
	cvta.to.global.u64 	%rd3, %rd8;
$L__BB1_2:
	add.s64 	%rd9, %rd2, %rd12;
	ld.global.u8 	%r9, [%rd9];
	mul.wide.u32 	%rd10, %r9, 4;
	add.s64 	%rd11, %rd3, %rd10;
	atom.global.add.u32 	%r10, [%rd11], 1;
	add.s32 	%r11, %r11, %r3;
	cvt.u64.u32 	%rd12, %r11;
	setp.gt.u64 	%p2, %rd7, %rd12;
	@%p2 bra 	$L__BB1_2;
$L__BB1_3:
	ret;

}
	// .globl	_Z27histogram_privatized_kernelPhPjjj
.visible .entry _Z27histogram_privatized_kernelPhPjjj(
	.param .u64 .ptr .align 1 _Z27histogram_privatized_kernelPhPjjj_param_0,
	.param .u64 .ptr .align 1 _Z27histogram_privatized_kernelPhPjjj_param_1,
	.param .u32 _Z27histogram_privatized_kernelPhPjjj_param_2,
	.param .u32 _Z27histogram_privatized_kernelPhPjjj_param_3
)
{
	.reg .pred 	%p<7>;
	.reg .b16 	%rs<2>;
	.reg .b32 	%r<31>;
	.reg .b64 	%rd<9>;

	ld.param.u64 	%rd3, [_Z27histogram_privatized_kernelPhPjjj_param_0];
	ld.param.u64 	%rd4, [_Z27histogram_privatized_kernelPhPjjj_param_1];
	ld.param.u32 	%r11, [_Z27histogram_privatized_kernelPhPjjj_param_2];
	ld.param.u32 	%r12, [_Z27histogram_privatized_kernelPhPjjj_param_3];
	mov.u32 	%r13, %ctaid.x;
	mov.u32 	%r1, %ntid.x;
	mov.u32 	%r30, %tid.x;
	mad.lo.s32 	%r29, %r13, %r1, %r30;
	setp.ge.u32 	%p1, %r30, %r12;
	@%p1 bra 	$L__BB2_3;
	mov.u32 	%r15, histo_s;
	mov.u32 	%r28, %r30;
$L__BB2_2:
	shl.b32 	%r14, %r28, 2;
	add.s32 	%r16, %r15, %r14;
	mov.b32 	%r17, 0;
	st.shared.u32 	[%r16], %r17;
	add.s32 	%r28, %r28, %r1;
	setp.lt.u32 	%p2, %r28, %r12;
	@%p2 bra 	$L__BB2_2;
$L__BB2_3:
	bar.sync 	0;
	setp.ge.u32 	%p3, %r29, %r11;
	@%p3 bra 	$L__BB2_6;
	mov.u32 	%r18, %nctaid.x;
	mul.lo.s32 	%r6, %r1, %r18;
	cvta.to.global.u64 	%rd1, %rd3;
	mov.u32 	%r20, histo_s;
$L__BB2_5:
	cvt.u64.u32 	%rd5, %r29;
	add.s64 	%rd6, %rd1, %rd5;
	ld.global.u8 	%rs1, [%rd6];
	mul.wide.u16 	%r19, %rs1, 4;
	add.s32 	%r21, %r20, %r19;
	atom.shared.add.u32 	%r22, [%r21], 1;
	add.s32 	%r29, %r29, %r6;
	setp.lt.u32 	%p4, %r29, %r11;
	@%p4 bra 	$L__BB2_5;
$L__BB2_6:
	setp.ge.u32 	%p5, %r30, %r12;
	bar.sync 	0;
	@%p5 bra 	$L__BB2_9;
	cvta.to.global.u64 	%rd2, %rd4;
	mov.u32 	%r24, histo_s;
$L__BB2_8:
	mul.wide.u32 	%rd7, %r30, 4;
	add.s64 	%rd8, %rd2, %rd7;
	shl.b32 	%r23, %r30, 2;
	add.s32 	%r25, %r24, %r23;
	ld.shared.u32 	%r26, [%r25];
	atom.global.add.u32 	%r27, [%rd8], %r26;
	add.s32 	%r30, %r30, %r1;
	setp.lt.u32 	%p6, %r30, %r12;
	@%p6 bra 	$L__BB2_8;
$L__BB2_9:
	ret;

}
	// .globl	_Z39histogram_privatized_aggregation_kernelPhPjjj
.visible .entry _Z39histogram_privatized_aggregation_kernelPhPjjj(
	.param .u64 .ptr .align 1 _Z39histogram_privatized_aggregation_kernelPhPjjj_param_0,
	.param .u64 .ptr .align 1 _Z39histogram_privatized_aggregation_kernelPhPjjj_param_1,
	.param .u32 _Z39histogram_privatized_aggregation_kernelPhPjjj_param_2,
	.param .u32 _Z39histogram_privatized_aggregation_kernelPhPjjj_param_3
)
{
	.reg .pred 	%p<8>;
	.reg .b32 	%r<43>;
	.reg .b64 	%rd<9>;

	ld.param.u64 	%rd3, [_Z39histogram_privatized_aggregation_kernelPhPjjj_param_0];
	ld.param.u64 	%rd4, [_Z39histogram_privatized_aggregation_kernelPhPjjj_param_1];
	ld.param.u32 	%r17, [_Z39histogram_privatized_aggregation_kernelPhPjjj_param_2];
	ld.param.u32 	%r18, [_Z39histogram_privatized_aggregation_kernelPhPjjj_param_3];
	mov.u32 	%r19, %ctaid.x;
	mov.u32 	%r1, %ntid.x;
	mov.u32 	%r42, %tid.x;
	mad.lo.s32 	%r37, %r19, %r1, %r42;
	setp.ge.u32 	%p1, %r42, %r18;
	@%p1 bra 	$L__BB3_3;
	mov.u32 	%r21, histo_s;
	mov.u32 	%r36, %r42;
$L__BB3_2:
	shl.b32 	%r20, %r36, 2;
	add.s32 	%r22, %r21, %r20;
	mov.b32 	%r23, 0;
	st.shared.u32 	[%r22], %r23;
	add.s32 	%r36, %r36, %r1;
	setp.lt.u32 	%p2, %r36, %r18;
	@%p2 bra 	$L__BB3_2;
$L__BB3_3:
	bar.sync 	0;
	setp.ge.u32 	%p3, %r37, %r17;
	@%p3 bra 	$L__BB3_9;
	mov.u32 	%r25, %nctaid.x;
	mul.lo.s32 	%r6, %r1, %r25;
	cvta.to.global.u64 	%rd1, %rd3;
	mov.b32 	%r38, 0;
	mov.u32 	%r39, %r38;
$L__BB3_5:
	cvt.u64.u32 	%rd5, %r37;
	add.s64 	%rd6, %rd1, %rd5;
	ld.global.u8 	%r10, [%rd6];
	setp.eq.s32 	%p4, %r39, %r10;
	@%p4 bra 	$L__BB3_7;
	shl.b32 	%r27, %r10, 2;
	mov.u32 	%r28, histo_s;
	add.s32 	%r29, %r28, %r27;
	atom.shared.add.u32 	%r30, [%r29], %r38;
	mov.b32 	%r38, 1;
	mov.u32 	%r39, %r10;
	bra.uni 	$L__BB3_8;
$L__BB3_7:
	add.s32 	%r38, %r38, 1;
$L__BB3_8:
	add.s32 	%r37, %r37, %r6;
	setp.lt.u32 	%p5, %r37, %r17;
	@%p5 bra 	$L__BB3_5;
$L__BB3_9:
	setp.ge.u32 	%p6, %r42, %r18;
	bar.sync 	0;
	@%p6 bra 	$L__BB3_12;
	cvta.to.global.u64 	%rd2, %rd4;
	mov.u32 	%r32, histo_s;
$L__BB3_11:
	mul.wide.u32 	%rd7, %r42, 4;
	add.s64 	%rd8, %rd2, %rd7;
	shl.b32 	%r31, %r42, 2;
	add.s32 	%r33, %r32, %r31;
	ld.shared.u32 	%r34, [%r33];
	atom.global.add.u32 	%r35, [%rd8], %r34;
	add.s32 	%r42, %r42, %r1;
	setp.lt.u32 	%p7, %r42, %r18;
	@%p7 bra 	$L__BB3_11;
$L__BB3_12:
	ret;

}


// ===== COMPILED SASS (sm_100) =====

	.target	sm_100

	.elftype	@"ET_EXEC"


//--------------------- .note.nv.tkinfo           --------------------------
	.section	.note.nv.tkinfo,"",@"SHT_NOTE"
	.sectionflags	@"SHF_NOTE_NV_TKINFO"
	.tkinfo
        /*0018*/ 	.word	0x00000002
        /*0030*/ 	.string	""
        /*0030*/ 	.string	"ptxas"
        /*0030*/ 	.string	"Cuda compilation tools, release 13.0, V13.0.88"
        /*0030*/ 	.string	"Build cuda_13.0.r13.0/compiler.36424714_0"
        /*0030*/ 	.string	"-arch sm_100 -m 64 "



//--------------------- .note.nv.cuinfo           --------------------------
	.section	.note.nv.cuinfo,"",@"SHT_NOTE"
	.sectionflags	@"SHF_NOTE_NV_CUINFO"
        /*0018*/ 	.short	0x0002
        /*001a*/ 	.short	0x0064
        /*001c*/ 	.short	0x0082
	.zero		2


//--------------------- .nv.info                  --------------------------
	.section	.nv.info,"",@"SHT_CUDA_INFO"
	.align	4


	//----- nvinfo : EIATTR_REGCOUNT
	.align		4
        /*0000*/ 	.byte	0x04, 0x2f
        /*0002*/ 	.short	(.L_1 - .L_0)
	.align		4
.L_0:
        /*0004*/ 	.word	index@(_Z12histo_kernelPhlPj)
        /*0008*/ 	.word	0x00000022


	//----- nvinfo : EIATTR_FRAME_SIZE
	.align		4
.L_1:
        /*000c*/ 	.byte	0x04, 0x11
        /*000e*/ 	.short	(.L_3 - .L_2)
	.align		4
.L_2:
        /*0010*/ 	.word	index@($__internal_0_$__cuda_sm20_div_s64)
        /*0014*/ 	.word	0x00000000


	//----- nvinfo : EIATTR_FRAME_SIZE
	.align		4
.L_3:
        /*0018*/ 	.byte	0x04, 0x11
        /*001a*/ 	.short	(.L_5 - .L_4)
	.align		4
.L_4:
        /*001c*/ 	.word	index@(_Z12histo_kernelPhlPj)
        /*0020*/ 	.word	0x00000000


	//----- nvinfo : EIATTR_REGCOUNT
	.align		4
.L_5:
        /*0024*/ 	.byte	0x04, 0x2f
        /*0026*/ 	.short	(.L_7 - .L_6)
	.align		4
.L_6:
        /*0028*/ 	.word	index@(_Z23histo_kernel_interleavePhlPj)
        /*002c*/ 	.word	0x00000012


	//----- nvinfo : EIATTR_FRAME_SIZE
	.align		4
.L_7:
        /*0030*/ 	.byte	0x04, 0x11
        /*0032*/ 	.short	(.L_9 - .L_8)
	.align		4
.L_8:
        /*0034*/ 	.word	index@(_Z23histo_kernel_interleavePhlPj)
        /*0038*/ 	.word	0x00000000


	//----- nvinfo : EIATTR_REGCOUNT
	.align		4
.L_9:
        /*003c*/ 	.byte	0x04, 0x2f
        /*003e*/ 	.short	(.L_11 - .L_10)
	.align		4
.L_10:
        /*0040*/ 	.word	index@(_Z27histogram_privatized_kernelPhPjjj)
        /*0044*/ 	.word	0x0000000c


	//----- nvinfo : EIATTR_FRAME_SIZE
	.align		4
.L_11:
        /*0048*/ 	.byte	0x04, 0x11
        /*004a*/ 	.short	(.L_13 - .L_12)
	.align		4
.L_12:
        /*004c*/ 	.word	index@(_Z27histogram_privatized_kernelPhPjjj)
        /*0050*/ 	.word	0x00000000


	//----- nvinfo : EIATTR_REGCOUNT
	.align		4
.L_13:
        /*0054*/ 	.byte	0x04, 0x2f
        /*0056*/ 	.short	(.L_15 - .L_14)
	.align		4
.L_14:
        /*0058*/ 	.word	index@(_Z39histogram_privatized_aggregation_kernelPhPjjj)
        /*005c*/ 	.word	0x0000000c


	//----- nvinfo : EIATTR_FRAME_SIZE
	.align		4
.L_15:
        /*0060*/ 	.byte	0x04, 0x11
        /*0062*/ 	.short	(.L_17 - .L_16)
	.align		4
.L_16:
        /*0064*/ 	.word	index@(_Z39histogram_privatized_aggregation_kernelPhPjjj)
        /*0068*/ 	.word	0x00000000


	//----- nvinfo : EIATTR_MIN_STACK_SIZE
	.align		4
.L_17:
        /*006c*/ 	.byte	0x04, 0x12
        /*006e*/ 	.short	(.L_19 - .L_18)
	.align		4
.L_18:
        /*0070*/ 	.word	index@(_Z39histogram_privatized_aggregation_kernelPhPjjj)
        /*0074*/ 	.word	0x00000000


	//----- nvinfo : EIATTR_MIN_STACK_SIZE
	.align		4
.L_19:
        /*0078*/ 	.byte	0x04, 0x12
        /*007a*/ 	.short	(.L_21 - .L_20)
	.align		4
.L_20:
        /*007c*/ 	.word	index@(_Z27histogram_privatized_kernelPhPjjj)
        /*0080*/ 	.word	0x00000000


	//----- nvinfo : EIATTR_MIN_STACK_SIZE
	.align		4
.L_21:
        /*0084*/ 	.byte	0x04, 0x12
        /*0086*/ 	.short	(.L_23 - .L_22)
	.align		4
.L_22:
        /*0088*/ 	.word	index@(_Z23histo_kernel_interleavePhlPj)
        /*008c*/ 	.word	0x00000000


	//----- nvinfo : EIATTR_MIN_STACK_SIZE
	.align		4
.L_23:
        /*0090*/ 	.byte	0x04, 0x12
        /*0092*/ 	.short	(.L_25 - .L_24)
	.align		4
.L_24:
        /*0094*/ 	.word	index@(_Z12histo_kernelPhlPj)
        /*0098*/ 	.word	0x00000000
.L_25:


//--------------------- .nv.compat                --------------------------
	.section	.nv.compat,"",@"SHT_CUDA_COMPAT_INFO"
	.align	4
        /*0000*/ 	.byte	0x02, 0x09, 0x00, 0x00, 0x02, 0x02, 0x01, 0x00, 0x02, 0x05, 0x05, 0x00, 0x03, 0x07, 0x01, 0x01
        /*0010*/ 	.byte	0x02, 0x03, 0x00, 0x00, 0x02, 0x06, 0x01, 0x00, 0x04, 0x0b, 0x08, 0x00, 0x09, 0x00, 0x00, 0x00
        /*0020*/ 	.byte	0x00, 0x00, 0x00, 0x00


//--------------------- .nv.info._Z39histogram_privatized_aggregation_kernelPhPjjj --------------------------
	.section	.nv.info._Z39histogram_privatized_aggregation_kernelPhPjjj,"",@"SHT_CUDA_INFO"
	.sectionflags	@""
	.align	4


	//----- nvinfo : EIATTR_CUDA_API_VERSION
	.align		4
        /*0000*/ 	.byte	0x04, 0x37
        /*0002*/ 	.short	(.L_27 - .L_26)
.L_26:
        /*0004*/ 	.word	0x00000082


	//----- nvinfo : EIATTR_KPARAM_INFO
	.align		4
.L_27:
        /*0008*/ 	.byte	0x04, 0x17
        /*000a*/ 	.short	(.L_29 - .L_28)
.L_28:
        /*000c*/ 	.word	0x00000000
        /*0010*/ 	.short	0x0003
        /*0012*/ 	.short	0x0014
        /*0014*/ 	.byte	0x00, 0xf0, 0x11, 0x00


	//----- nvinfo : EIATTR_KPARAM_INFO
	.align		4
.L_29:
        /*0018*/ 	.byte	0x04, 0x17
        /*001a*/ 	.short	(.L_31 - .L_30)
.L_30:
        /*001c*/ 	.word	0x00000000
        /*0020*/ 	.short	0x0002
        /*0022*/ 	.short	0x0010
        /*0024*/ 	.byte	0x00, 0xf0, 0x11, 0x00


	//----- nvinfo : EIATTR_KPARAM_INFO
	.align		4
.L_31:
        /*0028*/ 	.byte	0x04, 0x17
        /*002a*/ 	.short	(.L_33 - .L_32)
.L_32:
        /*002c*/ 	.word	0x00000000
        /*0030*/ 	.short	0x0001
        /*0032*/ 	.short	0x0008
        /*0034*/ 	.byte	0x00, 0xf5, 0x21, 0x00


	//----- nvinfo : EIATTR_KPARAM_INFO
	.align		4
.L_33:
        /*0038*/ 	.byte	0x04, 0x17
        /*003a*/ 	.short	(.L_35 - .L_34)
.L_34:
        /*003c*/ 	.word	0x00000000
        /*0040*/ 	.short	0x0000
        /*0042*/ 	.short	0x0000
        /*0044*/ 	.byte	0x00, 0xf5, 0x21, 0x00


	//----- nvinfo : EIATTR_SPARSE_MMA_MASK
	.align		4
.L_35:
        /*0048*/ 	.byte	0x03, 0x50
        /*004a*/ 	.short	0x0000


	//----- nvinfo : EIATTR_MAXREG_COUNT
	.align		4
        /*004c*/ 	.byte	0x03, 0x1b
        /*004e*/ 	.short	0x00ff


	//----- nvinfo : EIATTR_NUM_BARRIERS
	.align		4
        /*0050*/ 	.byte	0x02, 0x4c
        /*0052*/ 	.byte	0x01
	.zero		1


	//----- nvinfo : EIATTR_MERCURY_ISA_VERSION
	.align		4
        /*0054*/ 	.byte	0x03, 0x5f
        /*0056*/ 	.short	0x0101


	//----- nvinfo : EIATTR_VRC_CTA_INIT_COUNT
	.align		4
        /*0058*/ 	.byte	0x02, 0x4a
	.zero		1
	.zero		1


	//----- nvinfo : EIATTR_EXIT_INSTR_OFFSETS
	.align		4
        /*005c*/ 	.byte	0x04, 0x1c
        /*005e*/ 	.short	(.L_37 - .L_36)


	//   ....[0]....
.L_36:
        /*0060*/ 	.word	0x00000360


	//   ....[1]....
        /*0064*/ 	.word	0x00000420


	//----- nvinfo : EIATTR_CRS_STACK_SIZE
	.align		4
.L_37:
        /*0068*/ 	.byte	0x04, 0x1e
        /*006a*/ 	.short	(.L_39 - .L_38)
.L_38:
        /*006c*/ 	.word	0x00000000


	//----- nvinfo : EIATTR_CBANK_PARAM_SIZE
	.align		4
.L_39:
        /*0070*/ 	.byte	0x03, 0x19
        /*0072*/ 	.short	0x0018


	//----- nvinfo : EIATTR_PARAM_CBANK
	.align		4
        /*0074*/ 	.byte	0x04, 0x0a
        /*0076*/ 	.short	(.L_41 - .L_40)
	.align		4
.L_40:
        /*0078*/ 	.word	index@(.nv.constant0._Z39histogram_privatized_aggregation_kernelPhPjjj)
        /*007c*/ 	.short	0x0380
        /*007e*/ 	.short	0x0018


	//----- nvinfo : EIATTR_SW_WAR
	.align		4
.L_41:
        /*0080*/ 	.byte	0x04, 0x36
        /*0082*/ 	.short	(.L_43 - .L_42)
.L_42:
        /*0084*/ 	.word	0x00000008
.L_43:


//--------------------- .nv.info._Z27histogram_privatized_kernelPhPjjj --------------------------
	.section	.nv.info._Z27histogram_privatized_kernelPhPjjj,"",@"SHT_CUDA_INFO"
	.sectionflags	@""
	.align	4


	//----- nvinfo : EIATTR_CUDA_API_VERSION
	.align		4
        /*0000*/ 	.byte	0x04, 0x37
        /*0002*/ 	.short	(.L_45 - .L_44)
.L_44:
        /*0004*/ 	.word	0x00000082


	//----- nvinfo : EIATTR_KPARAM_INFO
	.align		4
.L_45:
        /*0008*/ 	.byte	0x04, 0x17
        /*000a*/ 	.short	(.L_47 - .L_46)
.L_46:
        /*000c*/ 	.word	0x00000000
        /*0010*/ 	.short	0x0003
        /*0012*/ 	.short	0x0014
        /*0014*/ 	.byte	0x00, 0xf0, 0x11, 0x00


	//----- nvinfo : EIATTR_KPARAM_INFO
	.align		4
.L_47:
        /*0018*/ 	.byte	0x04, 0x17
        /*001a*/ 	.short	(.L_49 - .L_48)
.L_48:
        /*001c*/ 	.word	0x00000000
        /*0020*/ 	.short	0x0002
        /*0022*/ 	.short	0x0010
        /*0024*/ 	.byte	0x00, 0xf0, 0x11, 0x00


	//----- nvinfo : EIATTR_KPARAM_INFO
	.align		4
.L_49:
        /*0028*/ 	.byte	0x04, 0x17
        /*002a*/ 	.short	(.L_51 - .L_50)
.L_50:
        /*002c*/ 	.word	0x00000000
        /*0030*/ 	.short	0x0001
        /*0032*/ 	.short	0x0008
        /*0034*/ 	.byte	0x00, 0xf5, 0x21, 0x00


	//----- nvinfo : EIATTR_KPARAM_INFO
	.align		4
.L_51:
        /*0038*/ 	.byte	0x04, 0x17
        /*003a*/ 	.short	(.L_53 - .L_52)
.L_52:
        /*003c*/ 	.word	0x00000000
        /*0040*/ 	.short	0x0000
        /*0042*/ 	.short	0x0000
        /*0044*/ 	.byte	0x00, 0xf5, 0x21, 0x00


	//----- nvinfo : EIATTR_SPARSE_MMA_MASK
	.align		4
.L_53:
        /*0048*/ 	.byte	0x03, 0x50
        /*004a*/ 	.short	0x0000


	//----- nvinfo : EIATTR_MAXREG_COUNT
	.align		4
        /*004c*/ 	.byte	0x03, 0x1b
        /*004e*/ 	.short	0x00ff


	//----- nvinfo : EIATTR_NUM_BARRIERS
	.align		4
        /*0050*/ 	.byte	0x02, 0x4c
        /*0052*/ 	.byte	0x01
	.zero		1


	//----- nvinfo : EIATTR_MERCURY_ISA_VERSION
	.align		4
        /*0054*/ 	.byte	0x03, 0x5f
        /*0056*/ 	.short	0x0101


	//----- nvinfo : EIATTR_VRC_CTA_INIT_COUNT
	.align		4
        /*0058*/ 	.byte	0x02, 0x4a
	.zero		1
	.zero		1


	//----- nvinfo : EIATTR_EXIT_INSTR_OFFSETS
	.align		4
        /*005c*/ 	.byte	0x04, 0x1c
        /*005e*/ 	.short	(.L_55 - .L_54)


	//   ....[0]....
.L_54:
        /*0060*/ 	.word	0x000002a0


	//   ....[1]....
        /*0064*/ 	.word	0x00000360


	//----- nvinfo : EIATTR_CRS_STACK_SIZE
	.align		4
.L_55:
        /*0068*/ 	.byte	0x04, 0x1e
        /*006a*/ 	.short	(.L_57 - .L_56)
.L_56:
        /*006c*/ 	.word	0x00000000


	//----- nvinfo : EIATTR_CBANK_PARAM_SIZE
	.align		4
.L_57:
        /*0070*/ 	.byte	0x03, 0x19
        /*0072*/ 	.short	0x0018


	//----- nvinfo : EIATTR_PARAM_CBANK
	.align		4
        /*0074*/ 	.byte	0x04, 0x0a
        /*0076*/ 	.short	(.L_59 - .L_58)
	.align		4
.L_58:
        /*0078*/ 	.word	index@(.nv.constant0._Z27histogram_privatized_kernelPhPjjj)
        /*007c*/ 	.short	0x0380
        /*007e*/ 	.short	0x0018


	//----- nvinfo : EIATTR_SW_WAR
	.align		4
.L_59:
        /*0080*/ 	.byte	0x04, 0x36
        /*0082*/ 	.short	(.L_61 - .L_60)
.L_60:
        /*0084*/ 	.word	0x00000008
.L_61:


//--------------------- .nv.info._Z23histo_kernel_interleavePhlPj --------------------------
	.section	.nv.info._Z23histo_kernel_interleavePhlPj,"",@"SHT_CUDA_INFO"
	.sectionflags	@""
	.align	4


	//----- nvinfo : EIATTR_CUDA_API_VERSION
	.align		4
        /*0000*/ 	.byte	0x04, 0x37
        /*0002*/ 	.short	(.L_63 - .L_62)
.L_62:
        /*0004*/ 	.word	0x00000082


	//----- nvinfo : EIATTR_KPARAM_INFO
	.align		4
.L_63:
        /*0008*/ 	.byte	0x04, 0x17
        /*000a*/ 	.short	(.L_65 - .L_64)
.L_64:
        /*000c*/ 	.word	0x00000000
        /*0010*/ 	.short	0x0002
        /*0012*/ 	.short	0x0010
        /*0014*/ 	.byte	0x00, 0xf5, 0x21, 0x00


	//----- nvinfo : EIATTR_KPARAM_INFO
	.align		4
.L_65:
        /*0018*/ 	.byte	0x04, 0x17
        /*001a*/ 	.short	(.L_67 - .L_66)
.L_66:
        /*001c*/ 	.word	0x00000000
        /*0020*/ 	.short	0x0001
        /*0022*/ 	.short	0x0008
        /*0024*/ 	.byte	0x00, 0xf0, 0x21, 0x00


	//----- nvinfo : EIATTR_KPARAM_INFO
	.align		4
.L_67:
        /*0028*/ 	.byte	0x04, 0x17
        /*002a*/ 	.short	(.L_69 - .L_68)
.L_68:
        /*002c*/ 	.word	0x00000000
        /*0030*/ 	.short	0x0000
        /*0032*/ 	.short	0x0000
        /*0034*/ 	.byte	0x00, 0xf5, 0x21, 0x00


	//----- nvinfo : EIATTR_SPARSE_MMA_MASK
	.align		4
.L_69:
        /*0038*/ 	.byte	0x03, 0x50
        /*003a*/ 	.short	0x0000


	//----- nvinfo : EIATTR_MAXREG_COUNT
	.align		4
        /*003c*/ 	.byte	0x03, 0x1b
        /*003e*/ 	.short	0x00ff


	//----- nvinfo : EIATTR_MERCURY_ISA_VERSION
	.align		4
        /*0040*/ 	.byte	0x03, 0x5f
        /*0042*/ 	.short	0x0101


	//----- nvinfo : EIATTR_VRC_CTA_INIT_COUNT
	.align		4
        /*0044*/ 	.byte	0x02, 0x4a
	.zero		1
	.zero		1


	//----- nvinfo : EIATTR_EXIT_INSTR_OFFSETS
	.align		4
        /*0048*/ 	.byte	0x04, 0x1c
        /*004a*/ 	.short	(.L_71 - .L_70)


	//   ....[0]....
.L_70:
        /*004c*/ 	.word	0x00000080


	//   ....[1]....
        /*0050*/ 	.word	0x000001b0


	//----- nvinfo : EIATTR_CRS_STACK_SIZE
	.align		4
.L_71:
        /*0054*/ 	.byte	0x04, 0x1e
        /*0056*/ 	.short	(.L_73 - .L_72)
.L_72:
        /*0058*/ 	.word	0x00000000


	//----- nvinfo : EIATTR_CBANK_PARAM_SIZE
	.align		4
.L_73:
        /*005c*/ 	.byte	0x03, 0x19
        /*005e*/ 	.short	0x0018


	//----- nvinfo : EIATTR_PARAM_CBANK
	.align		4
        /*0060*/ 	.byte	0x04, 0x0a
        /*0062*/ 	.short	(.L_75 - .L_74)
	.align		4
.L_74:
        /*0064*/ 	.word	index@(.nv.constant0._Z23histo_kernel_interleavePhlPj)
        /*0068*/ 	.short	0x0380
        /*006a*/ 	.short	0x0018


	//----- nvinfo : EIATTR_SW_WAR
	.align		4
.L_75:
        /*006c*/ 	.byte	0x04, 0x36
        /*006e*/ 	.short	(.L_77 - .L_76)
.L_76:
        /*0070*/ 	.word	0x00000008
.L_77:


//--------------------- .nv.info._Z12histo_kernelPhlPj --------------------------
	.section	.nv.info._Z12histo_kernelPhlPj,"",@"SHT_CUDA_INFO"
	.sectionflags	@""
	.align	4


	//----- nvinfo : EIATTR_CUDA_API_VERSION
	.align		4
        /*0000*/ 	.byte	0x04, 0x37
        /*0002*/ 	.short	(.L_79 - .L_78)
.L_78:
        /*0004*/ 	.word	0x00000082


	//----- nvinfo : EIATTR_KPARAM_INFO
	.align		4
.L_79:
        /*0008*/ 	.byte	0x04, 0x17
        /*000a*/ 	.short	(.L_81 - .L_80)
.L_80:
        /*000c*/ 	.word	0x00000000
        /*0010*/ 	.short	0x0002
        /*0012*/ 	.short	0x0010
        /*0014*/ 	.byte	0x00, 0xf5, 0x21, 0x00


	//----- nvinfo : EIATTR_KPARAM_INFO
	.align		4
.L_81:
        /*0018*/ 	.byte	0x04, 0x17
        /*001a*/ 	.short	(.L_83 - .L_82)
.L_82:
        /*001c*/ 	.word	0x00000000
        /*0020*/ 	.short	0x0001
        /*0022*/ 	.short	0x0008
        /*0024*/ 	.byte	0x00, 0xf0, 0x21, 0x00


	//----- nvinfo : EIATTR_KPARAM_INFO
	.align		4
.L_83:
        /*0028*/ 	.byte	0x04, 0x17
        /*002a*/ 	.short	(.L_85 - .L_84)
.L_84:
        /*002c*/ 	.word	0x00000000
        /*0030*/ 	.short	0x0000
        /*0032*/ 	.short	0x0000
        /*0034*/ 	.byte	0x00, 0xf5, 0x21, 0x00


	//----- nvinfo : EIATTR_SPARSE_MMA_MASK
	.align		4
.L_85:
        /*0038*/ 	.byte	0x03, 0x50
        /*003a*/ 	.short	0x0000


	//----- nvinfo : EIATTR_MAXREG_COUNT
	.align		4
        /*003c*/ 	.byte	0x03, 0x1b
        /*003e*/ 	.short	0x00ff


	//----- nvinfo : EIATTR_MERCURY_ISA_VERSION
	.align		4
        /*0040*/ 	.byte	0x03, 0x5f
        /*0042*/ 	.short	0x0101


	//----- nvinfo : EIATTR_VRC_CTA_INIT_COUNT
	.align		4
        /*0044*/ 	.byte	0x02, 0x4a
	.zero		1
	.zero		1


	//----- nvinfo : EIATTR_EXIT_INSTR_OFFSETS
	.align		4
        /*0048*/ 	.byte	0x04, 0x1c
        /*004a*/ 	.short	(.L_87 - .L_86)


	//   ....[0]....
.L_86:
        /*004c*/ 	.word	0x00000260


	//   ....[1]....
        /*0050*/ 	.word	0x000010c0


	//   ....[2]....
        /*0054*/ 	.word	0x00001770


	//   ....[3]....
        /*0058*/ 	.word	0x00001b00


	//   ....[4]....
        /*005c*/ 	.word	0x00001c60


	//----- nvinfo : EIATTR_CRS_STACK_SIZE
	.align		4
.L_87:
        /*0060*/ 	.byte	0x04, 0x1e
        /*0062*/ 	.short	(.L_89 - .L_88)
.L_88:
        /*0064*/ 	.word	0x00000000


	//----- nvinfo : EIATTR_CBANK_PARAM_SIZE
	.align		4
.L_89:
        /*0068*/ 	.byte	0x03, 0x19
        /*006a*/ 	.short	0x0018


	//----- nvinfo : EIATTR_PARAM_CBANK
	.align		4
        /*006c*/ 	.byte	0x04, 0x0a
        /*006e*/ 	.short	(.L_91 - .L_90)
	.align		4
.L_90:
        /*0070*/ 	.word	index@(.nv.constant0._Z12histo_kernelPhlPj)
        /*0074*/ 	.short	0x0380
        /*0076*/ 	.short	0x0018


	//----- nvinfo : EIATTR_SW_WAR
	.align		4
.L_91:
        /*0078*/ 	.byte	0x04, 0x36
        /*007a*/ 	.short	(.L_93 - .L_92)
.L_92:
        /*007c*/ 	.word	0x00000008
.L_93:


//--------------------- .nv.callgraph             --------------------------
	.section	.nv.callgraph,"",@"SHT_CUDA_CALLGRAPH"
	.align	4
	.sectionentsize	8
	.align		4
        /*0000*/ 	.word	0x00000000
	.align		4
        /*0004*/ 	.word	0xffffffff
	.align		4
        /*0008*/ 	.word	0x00000000
	.align		4
        /*000c*/ 	.word	0xfffffffe
	.align		4
        /*0010*/ 	.word	0x00000000
	.align		4
        /*0014*/ 	.word	0xfffffffd
	.align		4
        /*0018*/ 	.word	0x00000000
	.align		4
        /*001c*/ 	.word	0xfffffffc


//--------------------- .text._Z39histogram_privatized_aggregation_kernelPhPjjj --------------------------
	.section	.text._Z39histogram_privatized_aggregation_kernelPhPjjj,"ax",@progbits
	.align	128
        .global         _Z39histogram_privatized_aggregation_kernelPhPjjj
        .type           _Z39histogram_privatized_aggregation_kernelPhPjjj,@function
        .size           _Z39histogram_privatized_aggregation_kernelPhPjjj,(.L_x_88 - _Z39histogram_privatized_aggregation_kernelPhPjjj)
        .other          _Z39histogram_privatized_aggregation_kernelPhPjjj,@"STO_CUDA_ENTRY STV_DEFAULT"
_Z39histogram_privatized_aggregation_kernelPhPjjj:
.text._Z39histogram_privatized_aggregation_kernelPhPjjj:
[----:B------:R-:W-:Y:S01]  /*0000*/  LDC R1, c[0x0][0x37c] ;  /* 0x0000df00ff017b82 */ /* 0x000fe20000000800 */
[----:B------:R-:W0:Y:S01]  /*0010*/  S2R R7, SR_TID.X ;  /* 0x0000000000077919 */ /* 0x000e220000002100 */
[----:B------:R-:W0:Y:S06]  /*0020*/  LDCU UR5, c[0x0][0x394] ;  /* 0x00007280ff0577ac */ /* 0x000e2c0008000800 */
[----:B------:R-:W1:Y:S01]  /*0030*/  S2UR UR4, SR_CTAID.X ;  /* 0x00000000000479c3 */ /* 0x000e620000002500 */
[----:B------:R-:W-:Y:S07]  /*0040*/  BSSY.RECONVERGENT B0, `(.L_x_0) ;  /* 0x000000e000007945 */ /* 0x000fee0003800200 */
[----:B------:R-:W1:Y:S01]  /*0050*/  LDC R8, c[0x0][0x360] ;  /* 0x0000d800ff087b82 */ /* 0x000e620000000800 */
[----:B0-----:R-:W-:Y:S01]  /*0060*/  ISETP.GE.U32.AND P0, PT, R7, UR5, PT ;  /* 0x0000000507007c0c */ /* 0x001fe2000bf06070 */
[----:B-1----:R-:W-:-:S12]  /*0070*/  IMAD R0, R8, UR4, R7 ;  /* 0x0000000408007c24 */ /* 0x002fd8000f8e0207 */
[----:B------:R-:W-:Y:S05]  /*0080*/  @P0 BRA `(.L_x_1) ;  /* 0x0000000000240947 */ /* 0x000fea0003800000 */
[----:B------:R-:W0:Y:S01]  /*0090*/  S2R R5, SR_CgaCtaId ;  /* 0x0000000000057919 */ /* 0x000e220000008800 */
[----:B------:R-:W-:Y:S01]  /*00a0*/  MOV R2, 0x400 ;  /* 0x0000040000027802 */ /* 0x000fe20000000f00 */
[----:B------:R-:W-:-:S03]  /*00b0*/  IMAD.MOV.U32 R3, RZ, RZ, R7 ;  /* 0x000000ffff037224 */ /* 0x000fc600078e0007 */
[----:B0-----:R-:W-:-:S07]  /*00c0*/  LEA R2, R5, R2, 0x18 ;  /* 0x0000000205027211 */ /* 0x001fce00078ec0ff */
.L_x_2:
[----:B------:R-:W-:Y:S02]  /*00d0*/  IMAD R4, R3, 0x4, R2 ;  /* 0x0000000403047824 */ /* 0x000fe400078e0202 */
[----:B------:R-:W-:-:S03]  /*00e0*/  IMAD.IADD R3, R8, 0x1, R3 ;  /* 0x0000000108037824 */ /* 0x000fc600078e0203 */
[----:B------:R0:W-:Y:S02]  /*00f0*/  STS [R4], RZ ;  /* 0x000000ff04007388 */ /* 0x0001e40000000800 */
[----:B------:R-:W-:-:S13]  /*0100*/  ISETP.GE.U32.AND P0, PT, R3, UR5, PT ;  /* 0x0000000503007c0c */ /* 0x000fda000bf06070 */
[----:B0-----:R-:W-:Y:S05]  /*0110*/  @!P0 BRA `(.L_x_2) ;  /* 0xfffffffc00ec8947 */ /* 0x001fea000383ffff */
.L_x_1:
[----:B------:R-:W-:Y:S05]  /*0120*/  BSYNC.RECONVERGENT B0 ;  /* 0x0000000000007941 */ /* 0x000fea0003800200 */
.L_x_0:
[----:B------:R-:W0:Y:S01]  /*0130*/  LDCU UR4, c[0x0][0x390] ;  /* 0x00007200ff0477ac */ /* 0x000e220008000800 */
[----:B------:R-:W-:Y:S01]  /*0140*/  BSSY.RECONVERGENT B0, `(.L_x_3) ;  /* 0x000001e000007945 */ /* 0x000fe20003800200 */
[----:B------:R-:W1:Y:S01]  /*0150*/  LDCU.64 UR6, c[0x0][0x358] ;  /* 0x00006b00ff0677ac */ /* 0x000e620008000a00 */
[----:B------:R-:W2:Y:S01]  /*0160*/  LDCU UR10, c[0x0][0x390] ;  /* 0x00007200ff0a77ac */ /* 0x000ea20008000800 */
[----:B------:R-:W3:Y:S01]  /*0170*/  LDCU.64 UR8, c[0x0][0x380] ;  /* 0x00007000ff0877ac */ /* 0x000ee20008000a00 */
[----:B------:R-:W-:Y:S01]  /*0180*/  BAR.SYNC.DEFER_BLOCKING 0x0 ;  /* 0x0000000000007b1d */ /* 0x000fe20000010000 */
[----:B0-----:R-:W-:-:S13]  /*0190*/  ISETP.GE.U32.AND P0, PT, R0, UR4, PT ;  /* 0x0000000400007c0c */ /* 0x001fda000bf06070 */
[----:B-123--:R-:W-:Y:S05]  /*01a0*/  @P0 BRA `(.L_x_4) ;  /* 0x00000000005c0947 */ /* 0x00efea0003800000 */
[----:B------:R-:W0:Y:S01]  /*01b0*/  LDCU UR4, c[0x0][0x370] ;  /* 0x00006e00ff0477ac */ /* 0x000e220008000800 */
[----:B------:R-:W-:Y:S02]  /*01c0*/  IMAD.MOV.U32 R4, RZ, RZ, RZ ;  /* 0x000000ffff047224 */ /* 0x000fe400078e00ff */
[----:B------:R-:W-:Y:S02]  /*01d0*/  IMAD.MOV.U32 R6, RZ, RZ, RZ ;  /* 0x000000ffff067224 */ /* 0x000fe400078e00ff */
[----:B0-----:R-:W-:-:S07]  /*01e0*/  IMAD R5, R8, UR4, RZ ;  /* 0x0000000408057c24 */ /* 0x001fce000f8e02ff */
.L_x_8:
[----:B------:R-:W-:-:S04]  /*01f0*/  IADD3 R2, P0, PT, R0, UR8, RZ ;  /* 0x0000000800027c10 */ /* 0x000fc8000ff1e0ff */
[----:B------:R-:W-:-:S05]  /*0200*/  IADD3.X R3, PT, PT, RZ, UR9, RZ, P0, !PT ;  /* 0x00000009ff037c10 */ /* 0x000fca00087fe4ff */
[----:B------:R-:W2:Y:S01]  /*0210*/  LDG.E.U8 R9, desc[UR6][R2.64] ;  /* 0x0000000602097981 */ /* 0x000ea2000c1e1100 */
[----:B------:R-:W-:Y:S01]  /*0220*/  IMAD.IADD R0, R5, 0x1, R0 ;  /* 0x0000000105007824 */ /* 0x000fe200078e0200 */
[----:B------:R-:W-:Y:S04]  /*0230*/  BSSY.RECONVERGENT B1, `(.L_x_5) ;  /* 0x000000d000017945 */ /* 0x000fe80003800200 */
[----:B------:R-:W-:Y:S02]  /*0240*/  ISETP.GE.U32.AND P1, PT, R0, UR10, PT ;  /* 0x0000000a00007c0c */ /* 0x000fe4000bf26070 */
[----:B--2---:R-:W-:-:S13]  /*0250*/  ISETP.NE.AND P0, PT, R6, R9, PT ;  /* 0x000000090600720c */ /* 0x004fda0003f05270 */
[----:B------:R-:W-:Y:S05]  /*0260*/  @!P0 BRA `(.L_x_6) ;  /* 0x0000000000208947 */ /* 0x000fea0003800000 */
[----:B------:R-:W0:Y:S01]  /*0270*/  S2UR UR5, SR_CgaCtaId ;  /* 0x00000000000579c3 */ /* 0x000e220000008800 */
[----:B------:R-:W-:Y:S01]  /*0280*/  UMOV UR4, 0x400 ;  /* 0x0000040000047882 */ /* 0x000fe20000000000 */
[----:B------:R-:W-:Y:S01]  /*0290*/  IMAD.MOV.U32 R6, RZ, RZ, R9 ;  /* 0x000000ffff067224 */ /* 0x000fe200078e0009 */
[----:B0-----:R-:W-:-:S06]  /*02a0*/  ULEA UR4, UR5, UR4, 0x18 ;  /* 0x0000000405047291 */ /* 0x001fcc000f8ec0ff */
[----:B------:R-:W-:-:S05]  /*02b0*/  LEA R3, R9, UR4, 0x2 ;  /* 0x0000000409037c11 */ /* 0x000fca000f8e10ff */
[----:B------:R0:W-:Y:S02]  /*02c0*/  ATOMS.ADD RZ, [R3], R4 ;  /* 0x0000000403ff738c */ /* 0x0001e40000000000 */
[----:B0-----:R-:W-:Y:S01]  /*02d0*/  IMAD.MOV.U32 R4, RZ, RZ, 0x1 ;  /* 0x00000001ff047424 */ /* 0x001fe200078e00ff */
[----:B------:R-:W-:Y:S06]  /*02e0*/  BRA `(.L_x_7) ;  /* 0x0000000000047947 */ /* 0x000fec0003800000 */
.L_x_6:
[----:B------:R-:W-:-:S07]  /*02f0*/  IADD3 R4, PT, PT, R4, 0x1, RZ ;  /* 0x0000000104047810 */ /* 0x000fce0007ffe0ff */
.L_x_7:
[----:B------:R-:W-:Y:S05]  /*0300*/  BSYNC.RECONVERGENT B1 ;  /* 0x0000000000017941 */ /* 0x000fea0003800200 */
.L_x_5:
[----:B------:R-:W-:Y:S05]  /*0310*/  @!P1 BRA `(.L_x_8) ;  /* 0xfffffffc00b49947 */ /* 0x000fea000383ffff */
.L_x_4:
[----:B------:R-:W-:Y:S05]  /*0320*/  BSYNC.RECONVERGENT B0 ;  /* 0x0000000000007941 */ /* 0x000fea0003800200 */
.L_x_3:
[----:B------:R-:W0:Y:S01]  /*0330*/  LDCU UR11, c[0x0][0x394] ;  /* 0x00007280ff0b77ac */ /* 0x000e220008000800 */
[----:B------:R-:W-:Y:S01]  /*0340*/  BAR.SYNC.DEFER_BLOCKING 0x0 ;  /* 0x0000000000007b1d */ /* 0x000fe20000010000 */
[----:B0-----:R-:W-:-:S13]  /*0350*/  ISETP.GE.U32.AND P0, PT, R7, UR11, PT ;  /* 0x0000000b07007c0c */ /* 0x001fda000bf06070 */
[----:B------:R-:W-:Y:S05]  /*0360*/  @P0 EXIT ;  /* 0x000000000000094d */ /* 0x000fea0003800000 */
[----:B------:R-:W0:Y:S01]  /*0370*/  S2UR UR5, SR_CgaCtaId ;  /* 0x00000000000579c3 */ /* 0x000e220000008800 */
[----:B------:R-:W-:-:S07]  /*0380*/  UMOV UR4, 0x400 ;  /* 0x0000040000047882 */ /* 0x000fce0000000000 */
[----:B------:R-:W1:Y:S01]  /*0390*/  LDC.64 R4, c[0x0][0x388] ;  /* 0x0000e200ff047b82 */ /* 0x000e620000000a00 */
[----:B0-----:R-:W-:-:S12]  /*03a0*/  ULEA UR4, UR5, UR4, 0x18 ;  /* 0x0000000405047291 */ /* 0x001fd8000f8ec0ff */
.L_x_9:
[C---:B------:R-:W-:Y:S01]  /*03b0*/  LEA R0, R7.reuse, UR4, 0x2 ;  /* 0x0000000407007c11 */ /* 0x040fe2000f8e10ff */
[----:B01----:R-:W-:-:S04]  /*03c0*/  IMAD.WIDE.U32 R2, R7, 0x4, R4 ;  /* 0x0000000407027825 */ /* 0x003fc800078e0004 */
[----:B------:R-:W0:Y:S01]  /*03d0*/  LDS R9, [R0] ;  /* 0x0000000000097984 */ /* 0x000e220000000800 */
[----:B------:R-:W-:-:S05]  /*03e0*/  IMAD.IADD R7, R8, 0x1, R7 ;  /* 0x0000000108077824 */ /* 0x000fca00078e0207 */
[----:B------:R-:W-:Y:S01]  /*03f0*/  ISETP.GE.U32.AND P0, PT, R7, UR11, PT ;  /* 0x0000000b07007c0c */ /* 0x000fe2000bf06070 */
[----:B0-----:R0:W-:-:S12]  /*0400*/  REDG.E.ADD.STRONG.GPU desc[UR6][R2.64], R9 ;  /* 0x000000090200798e */ /* 0x0011d8000c12e106 */
[----:B------:R-:W-:Y:S05]  /*0410*/  @!P0 BRA `(.L_x_9) ;  /* 0xfffffffc00e48947 */ /* 0x000fea000383ffff */
[----:B------:R-:W-:Y:S05]  /*0420*/  EXIT ;  /* 0x000000000000794d */ /* 0x000fea0003800000 */
.L_x_10:
[----:B------:R-:W-:-:S00]  /*0430*/  BRA `(.L_x_10) ;  /* 0xfffffffc00fc7947 */ /* 0x000fc0000383ffff */
[----:B------:R-:W-:-:S00]  /*0440*/  NOP ;  /* 0x0000000000007918 */ /* 0x000fc00000000000 */
        /* <DEDUP_REMOVED lines=11> */
.L_x_88:


//--------------------- .text._Z27histogram_privatized_kernelPhPjjj --------------------------
	.section	.text._Z27histogram_privatized_kernelPhPjjj,"ax",@progbits
	.align	128
        .global         _Z27histogram_privatized_kernelPhPjjj
        .type           _Z27histogram_privatized_kernelPhPjjj,@function
        .size           _Z27histogram_privatized_kernelPhPjjj,(.L_x_89 - _Z27histogram_privatized_kernelPhPjjj)
        .other          _Z27histogram_privatized_kernelPhPjjj,@"STO_CUDA_ENTRY STV_DEFAULT"
_Z27histogram_privatized_kernelPhPjjj:
.text._Z27histogram_privatized_kernelPhPjjj:
[----:B------:R-:W-:Y:S01]  /*0000*/  LDC R1, c[0x0][0x37c] ;  /* 0x0000df00ff017b82 */ /* 0x000fe20000000800 */
[----:B------:R-:W0:Y:S01]  /*0010*/  S2R R7, SR_TID.X ;  /* 0x0000000000077919 */ /* 0x000e220000002100 */
[----:B------:R-:W0:Y:S06]  /*0020*/  LDCU UR8, c[0x0][0x394] ;  /* 0x00007280ff0877ac */ /* 0x000e2c0008000800 */
[----:B------:R-:W1:Y:S01]  /*0030*/  S2UR UR4, SR_CTAID.X ;  /* 0x00000000000479c3 */ /* 0x000e620000002500 */
[----:B------:R-:W-:Y:S01]  /*0040*/  BSSY.RECONVERGENT B0, `(.L_x_11) ;  /* 0x0000013000007945 */ /* 0x000fe20003800200 */
[----:B------:R-:W2:Y:S01]  /*0050*/  LDCU UR5, c[0x0][0x390] ;  /* 0x00007200ff0577ac */ /* 0x000ea20008000800 */
[----:B------:R-:W3:Y:S05]  /*0060*/  LDCU.64 UR6, c[0x0][0x358] ;  /* 0x00006b00ff0677ac */ /* 0x000eea0008000a00 */
[----:B------:R-:W1:Y:S01]  /*0070*/  LDC R6, c[0x0][0x360] ;  /* 0x0000d800ff067b82 */ /* 0x000e620000000800 */
[----:B------:R-:W4:Y:S01]  /*0080*/  LDCU.64 UR10, c[0x0][0x380] ;  /* 0x00007000ff0a77ac */ /* 0x000f220008000a00 */
[C---:B0-----:R-:W-:Y:S01]  /*0090*/  ISETP.GE.U32.AND P2, PT, R7.reuse, UR8, PT ;  /* 0x0000000807007c0c */ /* 0x041fe2000bf46070 */
[----:B-1----:R-:W-:Y:S01]  /*00a0*/  IMAD R0, R6, UR4, R7 ;  /* 0x0000000406007c24 */ /* 0x002fe2000f8e0207 */
[----:B------:R-:W-:-:S04]  /*00b0*/  ISETP.GE.U32.AND P0, PT, R7, UR8, PT ;  /* 0x0000000807007c0c */ /* 0x000fc8000bf06070 */
[----:B--2---:R-:W-:-:S07]  /*00c0*/  ISETP.GE.U32.AND P1, PT, R0, UR5, PT ;  /* 0x0000000500007c0c */ /* 0x004fce000bf26070 */
[----:B---34-:R-:W-:Y:S06]  /*00d0*/  @P2 BRA `(.L_x_12) ;  /* 0x0000000000242947 */ /* 0x018fec0003800000 */
[----:B------:R-:W0:Y:S01]  /*00e0*/  S2R R5, SR_CgaCtaId ;  /* 0x0000000000057919 */ /* 0x000e220000008800 */
[----:B------:R-:W-:Y:S01]  /*00f0*/  MOV R2, 0x400 ;  /* 0x0000040000027802 */ /* 0x000fe20000000f00 */
[----:B------:R-:W-:-:S03]  /*0100*/  IMAD.MOV.U32 R3, RZ, RZ, R7 ;  /* 0x000000ffff037224 */ /* 0x000fc600078e0007 */
[----:B0-----:R-:W-:-:S07]  /*0110*/  LEA R2, R5, R2, 0x18 ;  /* 0x0000000205027211 */ /* 0x001fce00078ec0ff */
.L_x_13:
[----:B------:R-:W-:Y:S02]  /*0120*/  IMAD R4, R3, 0x4, R2 ;  /* 0x0000000403047824 */ /* 0x000fe400078e0202 */
[----:B------:R-:W-:-:S03]  /*0130*/  IMAD.IADD R3, R6, 0x1, R3 ;  /* 0x0000000106037824 */ /* 0x000fc600078e0203 */
[----:B------:R0:W-:Y:S02]  /*0140*/  STS [R4], RZ ;  /* 0x000000ff04007388 */ /* 0x0001e40000000800 */
[----:B------:R-:W-:-:S13]  /*0150*/  ISETP.GE.U32.AND P2, PT, R3, UR8, PT ;  /* 0x0000000803007c0c */ /* 0x000fda000bf46070 */
[----:B0-----:R-:W-:Y:S05]  /*0160*/  @!P2 BRA `(.L_x_13) ;  /* 0xfffffffc00eca947 */ /* 0x001fea000383ffff */
.L_x_12:
[----:B------:R-:W-:Y:S05]  /*0170*/  BSYNC.RECONVERGENT B0 ;  /* 0x0000000000007941 */ /* 0x000fea0003800200 */
.L_x_11:
[----:B------:R-:W-:Y:S06]  /*0180*/  BAR.SYNC.DEFER_BLOCKING 0x0 ;  /* 0x0000000000007b1d */ /* 0x000fec0000010000 */
[----:B------:R-:W-:Y:S04]  /*0190*/  BSSY.RECONVERGENT B0, `(.L_x_14) ;  /* 0x000000f000007945 */ /* 0x000fe80003800200 */
[----:B------:R-:W-:Y:S05]  /*01a0*/  @P1 BRA `(.L_x_15) ;  /* 0x0000000000341947 */ /* 0x000fea0003800000 */
[----:B------:R-:W0:Y:S01]  /*01b0*/  S2R R3, SR_CgaCtaId ;  /* 0x0000000000037919 */ /* 0x000e220000008800 */
[----:B------:R-:W1:Y:S01]  /*01c0*/  LDCU UR4, c[0x0][0x370] ;  /* 0x00006e00ff0477ac */ /* 0x000e620008000800 */
[----:B------:R-:W-:Y:S01]  /*01d0*/  MOV R2, 0x400 ;  /* 0x0000040000027802 */ /* 0x000fe20000000f00 */
[----:B-1----:R-:W-:-:S03]  /*01e0*/  IMAD R5, R6, UR4, RZ ;  /* 0x0000000406057c24 */ /* 0x002fc6000f8e02ff */
[----:B0-----:R-:W-:-:S07]  /*01f0*/  LEA R9, R3, R2, 0x18 ;  /* 0x0000000203097211 */ /* 0x001fce00078ec0ff */
.L_x_16:
[----:B------:R-:W-:-:S05]  /*0200*/  IADD3 R2, P1, PT, R0, UR10, RZ ;  /* 0x0000000a00027c10 */ /* 0x000fca000ff3e0ff */
[----:B------:R-:W-:-:S05]  /*0210*/  IMAD.X R3, RZ, RZ, UR11, P1 ;  /* 0x0000000bff037e24 */ /* 0x000fca00088e06ff */
[----:B------:R-:W2:Y:S01]  /*0220*/  LDG.E.U8 R2, desc[UR6][R2.64] ;  /* 0x0000000602027981 */ /* 0x000ea2000c1e1100 */
[----:B------:R-:W-:-:S05]  /*0230*/  IMAD.IADD R0, R5, 0x1, R0 ;  /* 0x0000000105007824 */ /* 0x000fca00078e0200 */
[----:B------:R-:W-:Y:S01]  /*0240*/  ISETP.GE.U32.AND P1, PT, R0, UR5, PT ;  /* 0x0000000500007c0c */ /* 0x000fe2000bf26070 */
[----:B0-2---:R-:W-:-:S05]  /*0250*/  IMAD R4, R2, 0x4, R9 ;  /* 0x0000000402047824 */ /* 0x005fca00078e0209 */
[----:B------:R0:W-:Y:S07]  /*0260*/  ATOMS.POPC.INC.32 RZ, [R4+URZ] ;  /* 0x0000000004ff7f8c */ /* 0x0001ee000d8000ff */
[----:B------:R-:W-:Y:S05]  /*0270*/  @!P1 BRA `(.L_x_16) ;  /* 0xfffffffc00e09947 */ /* 0x000fea000383ffff */
.L_x_15:
[----:B------:R-:W-:Y:S05]  /*0280*/  BSYNC.RECONVERGENT B0 ;  /* 0x0000000000007941 */ /* 0x000fea0003800200 */
.L_x_14:
[----:B------:R-:W-:Y:S06]  /*0290*/  BAR.SYNC.DEFER_BLOCKING 0x0 ;  /* 0x0000000000007b1d */ /* 0x000fec0000010000 */
[----:B------:R-:W-:Y:S05]  /*02a0*/  @P0 EXIT ;  /* 0x000000000000094d */ /* 0x000fea0003800000 */
[----:B------:R-:W1:Y:S01]  /*02b0*/  S2UR UR5, SR_CgaCtaId ;  /* 0x00000000000579c3 */ /* 0x000e620000008800 */
[----:B------:R-:W-:-:S07]  /*02c0*/  UMOV UR4, 0x400 ;  /* 0x0000040000047882 */ /* 0x000fce0000000000 */
[----:B0-----:R-:W0:Y:S01]  /*02d0*/  LDC.64 R4, c[0x0][0x388] ;  /* 0x0000e200ff047b82 */ /* 0x001e220000000a00 */
[----:B-1----:R-:W-:-:S12]  /*02e0*/  ULEA UR4, UR5, UR4, 0x18 ;  /* 0x0000000405047291 */ /* 0x002fd8000f8ec0ff */
.L_x_17:
        /* <DEDUP_REMOVED lines=8> */
.L_x_18:
        /* <DEDUP_REMOVED lines=9> */
.L_x_89:


//--------------------- .text._Z23histo_kernel_interleavePhlPj --------------------------
	.section	.text._Z23histo_kernel_interleavePhlPj,"ax",@progbits
	.align	128
        .global         _Z23histo_kernel_interleavePhlPj
        .type           _Z23histo_kernel_interleavePhlPj,@function
        .size           _Z23histo_kernel_interleavePhlPj,(.L_x_90 - _Z23histo_kernel_interleavePhlPj)
        .other          _Z23histo_kernel_interleavePhlPj,@"STO_CUDA_ENTRY STV_DEFAULT"
_Z23histo_kernel_interleavePhlPj:
.text._Z23histo_kernel_interleavePhlPj:
[----:B------:R-:W-:Y:S01]  /*0000*/  LDC R1, c[0x0][0x37c] ;  /* 0x0000df00ff017b82 */ /* 0x000fe20000000800 */
[----:B------:R-:W0:Y:S07]  /*0010*/  S2R R0, SR_TID.X ;  /* 0x0000000000007919 */ /* 0x000e2e0000002100 */
[----:B------:R-:W0:Y:S01]  /*0020*/  S2UR UR4, SR_CTAID.X ;  /* 0x00000000000479c3 */ /* 0x000e220000002500 */
[----:B------:R-:W1:Y:S07]  /*0030*/  LDCU.64 UR8, c[0x0][0x388] ;  /* 0x00007100ff0877ac */ /* 0x000e6e0008000a00 */
[----:B------:R-:W0:Y:S02]  /*0040*/  LDC R9, c[0x0][0x360] ;  /* 0x0000d800ff097b82 */ /* 0x000e240000000800 */
[----:B0-----:R-:W-:-:S05]  /*0050*/  IMAD R0, R9, UR4, R0 ;  /* 0x0000000409007c24 */ /* 0x001fca000f8e0200 */
[----:B-1----:R-:W-:-:S04]  /*0060*/  ISETP.GE.U32.AND P0, PT, R0, UR8, PT ;  /* 0x0000000800007c0c */ /* 0x002fc8000bf06070 */
[----:B------:R-:W-:-:S13]  /*0070*/  ISETP.GE.AND.EX P0, PT, RZ, UR9, PT, P0 ;  /* 0x00000009ff007c0c */ /* 0x000fda000bf06300 */
[----:B------:R-:W-:Y:S05]  /*0080*/  @P0 EXIT ;  /* 0x000000000000094d */ /* 0x000fea0003800000 */
[----:B------:R-:W0:Y:S01]  /*0090*/  LDC.64 R6, c[0x0][0x390] ;  /* 0x0000e400ff067b82 */ /* 0x000e220000000a00 */
[----:B------:R-:W1:Y:S01]  /*00a0*/  LDCU UR4, c[0x0][0x370] ;  /* 0x00006e00ff0477ac */ /* 0x000e620008000800 */
[----:B------:R-:W-:Y:S01]  /*00b0*/  IMAD.MOV.U32 R11, RZ, RZ, R0 ;  /* 0x000000ffff0b7224 */ /* 0x000fe200078e0000 */
[----:B------:R-:W2:Y:S05]  /*00c0*/  LDCU.64 UR6, c[0x0][0x358] ;  /* 0x00006b00ff0677ac */ /* 0x000eaa0008000a00 */
[----:B------:R-:W3:Y:S01]  /*00d0*/  LDC.64 R12, c[0x0][0x380] ;  /* 0x0000e000ff0c7b82 */ /* 0x000ee20000000a00 */
[----:B-1----:R-:W-:Y:S01]  /*00e0*/  IMAD R9, R9, UR4, RZ ;  /* 0x0000000409097c24 */ /* 0x002fe2000f8e02ff */
[----:B------:R-:W-:-:S06]  /*00f0*/  UMOV UR4, URZ ;  /* 0x000000ff00047c82 */ /* 0x000fcc0008000000 */
.L_x_19:
[----:B---3--:R-:W-:-:S04]  /*0100*/  IADD3 R4, P0, PT, R11, R12, RZ ;  /* 0x0000000c0b047210 */ /* 0x008fc80007f1e0ff */
[----:B------:R-:W-:-:S05]  /*0110*/  IADD3.X R5, PT, PT, R13, UR4, RZ, P0, !PT ;  /* 0x000000040d057c10 */ /* 0x000fca00087fe4ff */
[----:B-12---:R-:W0:Y:S01]  /*0120*/  LDG.E.U8 R3, desc[UR6][R4.64] ;  /* 0x0000000604037981 */ /* 0x006e22000c1e1100 */
[----:B------:R-:W-:Y:S01]  /*0130*/  IADD3 R11, PT, PT, R9, R0, RZ ;  /* 0x00000000090b7210 */ /* 0x000fe20007ffe0ff */
[----:B------:R-:W-:-:S03]  /*0140*/  IMAD.MOV.U32 R15, RZ, RZ, 0x1 ;  /* 0x00000001ff0f7424 */ /* 0x000fc600078e00ff */
[----:B------:R-:W-:-:S04]  /*0150*/  ISETP.GE.U32.AND P0, PT, R11, UR8, PT ;  /* 0x000000080b007c0c */ /* 0x000fc8000bf06070 */
[----:B------:R-:W-:Y:S01]  /*0160*/  ISETP.GE.U32.AND.EX P0, PT, RZ, UR9, PT, P0 ;  /* 0x00000009ff007c0c */ /* 0x000fe2000bf06100 */
[----:B------:R-:W-:Y:S02]  /*0170*/  IMAD.MOV.U32 R0, RZ, RZ, R11 ;  /* 0x000000ffff007224 */ /* 0x000fe400078e000b */
[----:B0-----:R-:W-:-:S05]  /*0180*/  IMAD.WIDE.U32 R2, R3, 0x4, R6 ;  /* 0x0000000403027825 */ /* 0x001fca00078e0006 */
[----:B------:R1:W-:Y:S05]  /*0190*/  REDG.E.ADD.STRONG.GPU desc[UR6][R2.64], R15 ;  /* 0x0000000f0200798e */ /* 0x0003ea000c12e106 */
[----:B------:R-:W-:Y:S05]  /*01a0*/  @!P0 BRA `(.L_x_19) ;  /* 0xfffffffc00d48947 */ /* 0x000fea000383ffff */
[----:B------:R-:W-:Y:S05]  /*01b0*/  EXIT ;  /* 0x000000000000794d */ /* 0x000fea0003800000 */
.L_x_20:
        /* <DEDUP_REMOVED lines=12> */
.L_x_90:


//--------------------- .text._Z12histo_kernelPhlPj --------------------------
	.section	.text._Z12histo_kernelPhlPj,"ax",@progbits
	.align	128
        .global         _Z12histo_kernelPhlPj
        .type           _Z12histo_kernelPhlPj,@function
        .size           _Z12histo_kernelPhlPj,(.L_x_87 - _Z12histo_kernelPhlPj)
        .other          _Z12histo_kernelPhlPj,@"STO_CUDA_ENTRY STV_DEFAULT"
_Z12histo_kernelPhlPj:
.text._Z12histo_kernelPhlPj:
[----:B------:R-:W-:Y:S01]  /*0000*/  LDC R1, c[0x0][0x37c] ;  /* 0x0000df00ff017b82 */ /* 0x000fe20000000800 */
[----:B------:R-:W0:Y:S07]  /*0010*/  LDCU UR4, c[0x0][0x360] ;  /* 0x00006c00ff0477ac */ /* 0x000e2e0008000800 */
[----:B------:R-:W0:Y:S08]  /*0020*/  LDC R3, c[0x0][0x370] ;  /* 0x0000dc00ff037b82 */ /* 0x000e300000000800 */
[----:B------:R-:W1:Y:S01]  /*0030*/  LDC.64 R6, c[0x0][0x388] ;  /* 0x0000e200ff067b82 */ /* 0x000e620000000a00 */
[----:B0-----:R-:W-:-:S05]  /*0040*/  IMAD R3, R3, UR4, RZ ;  /* 0x0000000403037c24 */ /* 0x001fca000f8e02ff */
[----:B------:R-:W-:Y:S02]  /*0050*/  SHF.R.S32.HI R2, RZ, 0x1f, R3 ;  /* 0x0000001fff027819 */ /* 0x000fe40000011403 */
[----:B-1----:R-:W-:-:S04]  /*0060*/  IADD3 R6, P0, PT, R3, R6, RZ ;  /* 0x0000000603067210 */ /* 0x002fc80007f1e0ff */
[----:B------:R-:W-:-:S04]  /*0070*/  IADD3 R6, P1, PT, R6, -0x1, RZ ;  /* 0xffffffff06067810 */ /* 0x000fc80007f3e0ff */
[----:B------:R-:W-:-:S04]  /*0080*/  IADD3.X R7, PT, PT, R2, -0x1, R7, P1, P0 ;  /* 0xffffffff02077810 */ /* 0x000fc80000fe0407 */
[----:B------:R-:W-:-:S04]  /*0090*/  LOP3.LUT R0, R7, R2, RZ, 0xfc, !PT ;  /* 0x0000000207007212 */ /* 0x000fc800078efcff */
[----:B------:R-:W-:-:S13]  /*00a0*/  ISETP.NE.U32.AND P0, PT, R0, RZ, PT ;  /* 0x000000ff0000720c */ /* 0x000fda0003f05070 */
[----:B------:R-:W-:Y:S05]  /*00b0*/  @P0 BRA `(.L_x_21) ;  /* 0x00000000004c0947 */ /* 0x000fea0003800000 */
[----:B------:R-:W0:Y:S01]  /*00c0*/  I2F.U32.RP R0, R3 ;  /* 0x0000000300007306 */ /* 0x000e220000209000 */
[----:B------:R-:W-:Y:S01]  /*00d0*/  IMAD.MOV R7, RZ, RZ, -R3 ;  /* 0x000000ffff077224 */ /* 0x000fe200078e0a03 */
[----:B------:R-:W-:-:S06]  /*00e0*/  ISETP.NE.U32.AND P2, PT, R3, RZ, PT ;  /* 0x000000ff0300720c */ /* 0x000fcc0003f45070 */
[----:B0-----:R-:W0:Y:S02]  /*00f0*/  MUFU.RCP R0, R0 ;  /* 0x0000000000007308 */ /* 0x001e240000001000 */
[----:B0-----:R-:W-:-:S06]  /*0100*/  VIADD R4, R0, 0xffffffe ;  /* 0x0ffffffe00047836 */ /* 0x001fcc0000000000 */
[----:B------:R0:W1:Y:S02]  /*0110*/  F2I.FTZ.U32.TRUNC.NTZ R5, R4 ;  /* 0x0000000400057305 */ /* 0x000064000021f000 */
[----:B0-----:R-:W-:Y:S02]  /*0120*/  IMAD.MOV.U32 R4, RZ, RZ, RZ ;  /* 0x000000ffff047224 */ /* 0x001fe400078e00ff */
[----:B-1----:R-:W-:-:S04]  /*0130*/  IMAD R7, R7, R5, RZ ;  /* 0x0000000507077224 */ /* 0x002fc800078e02ff */
[----:B------:R-:W-:-:S06]  /*0140*/  IMAD.HI.U32 R5, R5, R7, R4 ;  /* 0x0000000705057227 */ /* 0x000fcc00078e0004 */
[----:B------:R-:W-:-:S04]  /*0150*/  IMAD.HI.U32 R0, R5, R6, RZ ;  /* 0x0000000605007227 */ /* 0x000fc800078e00ff */
[----:B------:R-:W-:-:S04]  /*0160*/  IMAD.MOV R2, RZ, RZ, -R0 ;  /* 0x000000ffff027224 */ /* 0x000fc800078e0a00 */
[----:B------:R-:W-:-:S05]  /*0170*/  IMAD R6, R3, R2, R6 ;  /* 0x0000000203067224 */ /* 0x000fca00078e0206 */
[----:B------:R-:W-:-:S13]  /*0180*/  ISETP.GE.U32.AND P0, PT, R6, R3, PT ;  /* 0x000000030600720c */ /* 0x000fda0003f06070 */
[----:B------:R-:W-:Y:S02]  /*0190*/  @P0 IMAD.IADD R6, R6, 0x1, -R3 ;  /* 0x0000000106060824 */ /* 0x000fe400078e0a03 */
[----:B------:R-:W-:-:S03]  /*01a0*/  @P0 VIADD R0, R0, 0x1 ;  /* 0x0000000100000836 */ /* 0x000fc60000000000 */
[----:B------:R-:W-:-:S13]  /*01b0*/  ISETP.GE.U32.AND P1, PT, R6, R3, PT ;  /* 0x000000030600720c */ /* 0x000fda0003f26070 */
[----:B------:R-:W-:Y:S01]  /*01c0*/  @P1 VIADD R0, R0, 0x1 ;  /* 0x0000000100001836 */ /* 0x000fe20000000000 */
[----:B------:R-:W-:Y:S01]  /*01d0*/  @!P2 LOP3.LUT R0, RZ, R3, RZ, 0x33, !PT ;  /* 0x00000003ff00a212 */ /* 0x000fe200078e33ff */
[----:B------:R-:W-:Y:S06]  /*01e0*/  BRA `(.L_x_22) ;  /* 0x00000000000c7947 */ /* 0x000fec0003800000 */
.L_x_21:
[----:B------:R-:W-:-:S07]  /*01f0*/  MOV R0, 0x210 ;  /* 0x0000021000007802 */ /* 0x000fce0000000f00 */
[----:B------:R-:W-:Y:S05]  /*0200*/  CALL.REL.NOINC `($__internal_0_$__cuda_sm20_div_s64) ;  /* 0x0000001800987944 */ /* 0x000fea0003c00000 */
[----:B------:R-:W-:-:S07]  /*0210*/  IMAD.MOV.U32 R0, RZ, RZ, R4 ;  /* 0x000000ffff007224 */ /* 0x000fce00078e0004 */
.L_x_22:
[----:B------:R-:W0:Y:S01]  /*0220*/  S2R R3, SR_CTAID.X ;  /* 0x0000000000037919 */ /* 0x000e220000002500 */
[----:B------:R-:W-:Y:S01]  /*0230*/  ISETP.GE.AND P0, PT, R0, 0x1, PT ;  /* 0x000000010000780c */ /* 0x000fe20003f06270 */
[----:B------:R-:W0:Y:S02]  /*0240*/  S2R R2, SR_TID.X ;  /* 0x0000000000027919 */ /* 0x000e240000002100 */
[----:B0-----:R-:W-:-:S10]  /*0250*/  IMAD R3, R3, UR4, R2 ;  /* 0x0000000403037c24 */ /* 0x001fd4000f8e0202 */
[----:B------:R-:W-:Y:S05]  /*0260*/  @!P0 EXIT ;  /* 0x000000000000894d */ /* 0x000fea0003800000 */
[----:B------:R-:W-:Y:S01]  /*0270*/  ISETP.GE.U32.AND P0, PT, R0, 0x10, PT ;  /* 0x000000100000780c */ /* 0x000fe20003f06070 */
[----:B------:R-:W0:Y:S01]  /*0280*/  LDCU.64 UR4, c[0x0][0x358] ;  /* 0x00006b00ff0477ac */ /* 0x000e220008000a00 */
[----:B------:R-:W-:Y:S02]  /*0290*/  IMAD R2, R3, R0, RZ ;  /* 0x0000000003027224 */ /* 0x000fe400078e02ff */
[----:B------:R-:W-:-:S09]  /*02a0*/  IMAD.MOV.U32 R3, RZ, RZ, RZ ;  /* 0x000000ffff037224 */ /* 0x000fd200078e00ff */
[----:B------:R-:W-:Y:S05]  /*02b0*/  @!P0 BRA `(.L_x_23) ;  /* 0x0000000c00788947 */ /* 0x000fea0003800000 */
[----:B------:R-:W-:Y:S01]  /*02c0*/  LOP3.LUT R3, R0, 0x7ffffff0, RZ, 0xc0, !PT ;  /* 0x7ffffff000037812 */ /* 0x000fe200078ec0ff */
[C---:B------:R-:W-:Y:S01]  /*02d0*/  VIADD R4, R2.reuse, 0x1 ;  /* 0x0000000102047836 */ /* 0x040fe20000000000 */
[C---:B------:R-:W-:Y:S01]  /*02e0*/  IADD3 R13, PT, PT, R2.reuse, 0xa, RZ ;  /* 0x0000000a020d7810 */ /* 0x040fe20007ffe0ff */
[C---:B------:R-:W-:Y:S01]  /*02f0*/  VIADD R5, R2.reuse, 0x2 ;  /* 0x0000000202057836 */ /* 0x040fe20000000000 */
[----:B------:R-:W1:Y:S01]  /*0300*/  LDCU.128 UR8, c[0x0][0x380] ;  /* 0x00007000ff0877ac */ /* 0x000e620008000c00 */
[C---:B------:R-:W-:Y:S02]  /*0310*/  VIADD R6, R2.reuse, 0x3 ;  /* 0x0000000302067836 */ /* 0x040fe40000000000 */
[C---:B------:R-:W-:Y:S02]  /*0320*/  VIADD R7, R2.reuse, 0x4 ;  /* 0x0000000402077836 */ /* 0x040fe40000000000 */
[C---:B------:R-:W-:Y:S02]  /*0330*/  VIADD R8, R2.reuse, 0x5 ;  /* 0x0000000502087836 */ /* 0x040fe40000000000 */
[----:B------:R-:W-:-:S02]  /*0340*/  VIADD R9, R2, 0x6 ;  /* 0x0000000602097836 */ /* 0x000fc40000000000 */
[C---:B------:R-:W-:Y:S02]  /*0350*/  VIADD R10, R2.reuse, 0x7 ;  /* 0x00000007020a7836 */ /* 0x040fe40000000000 */
[C---:B------:R-:W-:Y:S02]  /*0360*/  VIADD R11, R2.reuse, 0x8 ;  /* 0x00000008020b7836 */ /* 0x040fe40000000000 */
[C---:B------:R-:W-:Y:S02]  /*0370*/  VIADD R12, R2.reuse, 0x9 ;  /* 0x00000009020c7836 */ /* 0x040fe40000000000 */
[C---:B------:R-:W-:Y:S02]  /*0380*/  VIADD R14, R2.reuse, 0xb ;  /* 0x0000000b020e7836 */ /* 0x040fe40000000000 */
[C---:B------:R-:W-:Y:S02]  /*0390*/  VIADD R15, R2.reuse, 0xc ;  /* 0x0000000c020f7836 */ /* 0x040fe40000000000 */
[----:B------:R-:W-:-:S02]  /*03a0*/  VIADD R16, R2, 0xd ;  /* 0x0000000d02107836 */ /* 0x000fc40000000000 */
[C---:B------:R-:W-:Y:S02]  /*03b0*/  VIADD R17, R2.reuse, 0xe ;  /* 0x0000000e02117836 */ /* 0x040fe40000000000 */
[----:B------:R-:W-:Y:S02]  /*03c0*/  VIADD R22, R2, 0xf ;  /* 0x0000000f02167836 */ /* 0x000fe40000000000 */
[----:B------:R-:W-:Y:S02]  /*03d0*/  IMAD.MOV.U32 R23, RZ, RZ, R2 ;  /* 0x000000ffff177224 */ /* 0x000fe400078e0002 */
[----:B-1----:R-:W-:-:S07]  /*03e0*/  IMAD.MOV R24, RZ, RZ, -R3 ;  /* 0x000000ffff187224 */ /* 0x002fce00078e0a03 */
.L_x_56:
[----:B------:R-:W-:Y:S01]  /*03f0*/  ISETP.GE.U32.AND P0, PT, R5, UR10, PT ;  /* 0x0000000a05007c0c */ /* 0x000fe2000bf06070 */
[----:B------:R-:W-:Y:S01]  /*0400*/  BSSY.RECONVERGENT B0, `(.L_x_24) ;  /* 0x0000023000007945 */ /* 0x000fe20003800200 */
[----:B------:R-:W-:Y:S02]  /*0410*/  SHF.R.S32.HI R19, RZ, 0x1f, R5 ;  /* 0x0000001fff137819 */ /* 0x000fe40000011405 */
[----:B------:R-:W-:Y:S02]  /*0420*/  ISETP.GE.U32.AND P4, PT, R4, UR10, PT ;  /* 0x0000000a04007c0c */ /* 0x000fe4000bf86070 */
[----:B------:R-:W-:Y:S02]  /*0430*/  SHF.R.S32.HI R18, RZ, 0x1f, R4 ;  /* 0x0000001fff127819 */ /* 0x000fe40000011404 */
[----:B------:R-:W-:Y:S02]  /*0440*/  ISETP.GE.AND.EX P0, PT, R19, UR11, PT, P0 ;  /* 0x0000000b13007c0c */ /* 0x000fe4000bf06300 */
[----:B------:R-:W-:-:S02]  /*0450*/  ISETP.GE.AND.EX P4, PT, R18, UR11, PT, P4 ;  /* 0x0000000b12007c0c */ /* 0x000fc4000bf86340 */
[C---:B------:R-:W-:Y:S02]  /*0460*/  ISETP.GE.U32.AND P5, PT, R23.reuse, UR10, PT ;  /* 0x0000000a17007c0c */ /* 0x040fe4000bfa6070 */
[----:B------:R-:W-:Y:S02]  /*0470*/  SHF.R.S32.HI R19, RZ, 0x1f, R23 ;  /* 0x0000001fff137819 */ /* 0x000fe40000011417 */
[----:B------:R-:W-:Y:S02]  /*0480*/  IADD3 R18, P6, PT, R23, UR8, RZ ;  /* 0x0000000817127c10 */ /* 0x000fe4000ffde0ff */
[C---:B------:R-:W-:Y:S02]  /*0490*/  ISETP.GE.AND.EX P5, PT, R19.reuse, UR11, PT, P5 ;  /* 0x0000000b13007c0c */ /* 0x040fe4000bfa6350 */
[----:B------:R-:W-:Y:S02]  /*04a0*/  IADD3.X R19, PT, PT, R19, UR9, RZ, P6, !PT ;  /* 0x0000000913137c10 */ /* 0x000fe4000b7fe4ff */
[----:B------:R-:W-:-:S02]  /*04b0*/  ISETP.GE.U32.AND P6, PT, R9, UR10, PT ;  /* 0x0000000a09007c0c */ /* 0x000fc4000bfc6070 */
[----:B------:R-:W-:Y:S02]  /*04c0*/  SHF.R.S32.HI R26, RZ, 0x1f, R9 ;  /* 0x0000001fff1a7819 */ /* 0x000fe40000011409 */
[----:B------:R-:W-:Y:S02]  /*04d0*/  ISETP.GE.U32.AND P3, PT, R8, UR10, PT ;  /* 0x0000000a08007c0c */ /* 0x000fe4000bf66070 */
[----:B0-----:R-:W-:Y:S02]  /*04e0*/  SHF.R.S32.HI R25, RZ, 0x1f, R8 ;  /* 0x0000001fff197819 */ /* 0x001fe40000011408 */
[----:B------:R-:W-:Y:S02]  /*04f0*/  ISETP.GE.U32.AND P1, PT, R6, UR10, PT ;  /* 0x0000000a06007c0c */ /* 0x000fe4000bf26070 */
[----:B-1234-:R-:W-:Y:S02]  /*0500*/  SHF.R.S32.HI R20, RZ, 0x1f, R6 ;  /* 0x0000001fff147819 */ /* 0x01efe40000011406 */
[----:B------:R-:W-:-:S02]  /*0510*/  ISETP.GE.AND.EX P6, PT, R26, UR11, PT, P6 ;  /* 0x0000000b1a007c0c */ /* 0x000fc4000bfc6360 */
[----:B------:R-:W-:Y:S02]  /*0520*/  ISETP.GE.AND.EX P3, PT, R25, UR11, PT, P3 ;  /* 0x0000000b19007c0c */ /* 0x000fe4000bf66330 */
[----:B------:R-:W-:Y:S02]  /*0530*/  ISETP.GE.AND.EX P1, PT, R20, UR11, PT, P1 ;  /* 0x0000000b14007c0c */ /* 0x000fe4000bf26310 */
[----:B------:R-:W-:Y:S02]  /*0540*/  P2R R25, PR, RZ, 0x40 ;  /* 0x00000040ff197803 */ /* 0x000fe40000000000 */
[----:B------:R-:W-:Y:S02]  /*0550*/  SHF.R.S32.HI R20, RZ, 0x1f, R10 ;  /* 0x0000001fff147819 */ /* 0x000fe4000001140a */
[----:B------:R-:W-:Y:S02]  /*0560*/  ISETP.GE.U32.AND P6, PT, R10, UR10, PT ;  /* 0x0000000a0a007c0c */ /* 0x000fe4000bfc6070 */
[----:B------:R-:W-:-:S02]  /*0570*/  ISETP.GE.U32.AND P2, PT, R7, UR10, PT ;  /* 0x0000000a07007c0c */ /* 0x000fc4000bf46070 */
[----:B------:R-:W-:Y:S02]  /*0580*/  SHF.R.S32.HI R21, RZ, 0x1f, R7 ;  /* 0x0000001fff157819 */ /* 0x000fe40000011407 */
[----:B------:R-:W-:Y:S02]  /*0590*/  ISETP.GE.AND.EX P6, PT, R20, UR11, PT, P6 ;  /* 0x0000000b14007c0c */ /* 0x000fe4000bfc6360 */
[----:B------:R-:W-:Y:S02]  /*05a0*/  ISETP.GE.AND.EX P2, PT, R21, UR11, PT, P2 ;  /* 0x0000000b15007c0c */ /* 0x000fe4000bf46320 */
[----:B------:R-:W-:Y:S02]  /*05b0*/  SHF.R.S32.HI R28, RZ, 0x1f, R11 ;  /* 0x0000001fff1c7819 */ /* 0x000fe4000001140b */
[----:B------:R-:W-:Y:S01]  /*05c0*/  P2R R26, PR, RZ, 0x40 ;  /* 0x00000040ff1a7803 */ /* 0x000fe20000000000 */
[----:B------:R-:W-:Y:S08]  /*05d0*/  @P5 BRA `(.L_x_25) ;  /* 0x0000000000145947 */ /* 0x000ff00003800000 */
[----:B0-----:R-:W2:Y:S01]  /*05e0*/  LDG.E.U8 R27, desc[UR4][R18.64] ;  /* 0x00000004121b7981 */ /* 0x001ea2000c1e1100 */
[----:B------:R-:W2:Y:S01]  /*05f0*/  LDC.64 R20, c[0x0][0x390] ;  /* 0x0000e400ff147b82 */ /* 0x000ea20000000a00 */
[----:B------:R-:W-:Y:S02]  /*0600*/  IMAD.MOV.U32 R29, RZ, RZ, 0x1 ;  /* 0x00000001ff1d7424 */ /* 0x000fe400078e00ff */
[----:B--2---:R-:W-:-:S05]  /*0610*/  IMAD.WIDE.U32 R20, R27, 0x4, R20 ;  /* 0x000000041b147825 */ /* 0x004fca00078e0014 */
[----:B------:R1:W-:Y:S02]  /*0620*/  REDG.E.ADD.STRONG.GPU desc[UR4][R20.64], R29 ;  /* 0x0000001d1400798e */ /* 0x0003e4000c12e104 */
.L_x_25:
[----:B0-----:R-:W-:Y:S05]  /*0630*/  BSYNC.RECONVERGENT B0 ;  /* 0x0000000000007941 */ /* 0x001fea0003800200 */
.L_x_24:
[----:B------:R-:W-:Y:S01]  /*0640*/  ISETP.GE.U32.AND P6, PT, R11, UR10, PT ;  /* 0x0000000a0b007c0c */ /* 0x000fe2000bfc6070 */
[----:B------:R-:W-:Y:S03]  /*0650*/  BSSY.RECONVERGENT B0, `(.L_x_26) ;  /* 0x0000009000007945 */ /* 0x000fe60003800200 */
[----:B------:R-:W-:Y:S02]  /*0660*/  ISETP.GE.AND.EX P6, PT, R28, UR11, PT, P6 ;  /* 0x0000000b1c007c0c */ /* 0x000fe4000bfc6360 */
[----:B------:R-:W-:Y:S01]  /*0670*/  SHF.R.S32.HI R28, RZ, 0x1f, R12 ;  /* 0x0000001fff1c7819 */ /* 0x000fe2000001140c */
[----:B------:R-:W-:Y:S10]  /*0680*/  @P4 BRA `(.L_x_27) ;  /* 0x0000000000144947 */ /* 0x000ff40003800000 */
[----:B------:R-:W2:Y:S01]  /*0690*/  LDG.E.U8 R27, desc[UR4][R18.64+0x1] ;  /* 0x00000104121b7981 */ /* 0x000ea2000c1e1100 */
[----:B-1----:R-:W2:Y:S01]  /*06a0*/  LDC.64 R20, c[0x0][0x390] ;  /* 0x0000e400ff147b82 */ /* 0x002ea20000000a00 */
[----:B------:R-:W-:Y:S02]  /*06b0*/  IMAD.MOV.U32 R29, RZ, RZ, 0x1 ;  /* 0x00000001ff1d7424 */ /* 0x000fe400078e00ff */
[----:B--2---:R-:W-:-:S05]  /*06c0*/  IMAD.WIDE.U32 R20, R27, 0x4, R20 ;  /* 0x000000041b147825 */ /* 0x004fca00078e0014 */
[----:B------:R0:W-:Y:S02]  /*06d0*/  REDG.E.ADD.STRONG.GPU desc[UR4][R20.64], R29 ;  /* 0x0000001d1400798e */ /* 0x0001e4000c12e104 */
.L_x_27:
[----:B------:R-:W-:Y:S05]  /*06e0*/  BSYNC.RECONVERGENT B0 ;  /* 0x0000000000007941 */ /* 0x000fea0003800200 */
.L_x_26:
[----:B------:R-:W-:Y:S01]  /*06f0*/  ISETP.GE.U32.AND P4, PT, R12, UR10, PT ;  /* 0x0000000a0c007c0c */ /* 0x000fe2000bf86070 */
[----:B------:R-:W-:Y:S03]  /*0700*/  BSSY.RECONVERGENT B0, `(.L_x_28) ;  /* 0x000000a000007945 */ /* 0x000fe60003800200 */
[----:B------:R-:W-:Y:S02]  /*0710*/  ISETP.GE.AND.EX P4, PT, R28, UR11, PT, P4 ;  /* 0x0000000b1c007c0c */ /* 0x000fe4000bf86340 */
[----:B------:R-:W-:Y:S02]  /*0720*/  SHF.R.S32.HI R28, RZ, 0x1f, R13 ;  /* 0x0000001fff1c7819 */ /* 0x000fe4000001140d */
[----:B------:R-:W-:Y:S01]  /*0730*/  P2R R27, PR, RZ, 0x10 ;  /* 0x00000010ff1b7803 */ /* 0x000fe20000000000 */
[----:B------:R-:W-:Y:S08]  /*0740*/  @P0 BRA `(.L_x_29) ;  /* 0x0000000000140947 */ /* 0x000ff00003800000 */
[----:B01----:R-:W2:Y:S01]  /*0750*/  LDG.E.U8 R29, desc[UR4][R18.64+0x2] ;  /* 0x00000204121d7981 */ /* 0x003ea2000c1e1100 */
[----:B------:R-:W2:Y:S01]  /*0760*/  LDC.64 R20, c[0x0][0x390] ;  /* 0x0000e400ff147b82 */ /* 0x000ea20000000a00 */
[----:B------:R-:W-:Y:S02]  /*0770*/  IMAD.MOV.U32 R31, RZ, RZ, 0x1 ;  /* 0x00000001ff1f7424 */ /* 0x000fe400078e00ff */
[----:B--2---:R-:W-:-:S05]  /*0780*/  IMAD.WIDE.U32 R20, R29, 0x4, R20 ;  /* 0x000000041d147825 */ /* 0x004fca00078e0014 */
[----:B------:R2:W-:Y:S02]  /*0790*/  REDG.E.ADD.STRONG.GPU desc[UR4][R20.64], R31 ;  /* 0x0000001f1400798e */ /* 0x0005e4000c12e104 */
.L_x_29:
[----:B------:R-:W-:Y:S05]  /*07a0*/  BSYNC.RECONVERGENT B0 ;  /* 0x0000000000007941 */ /* 0x000fea0003800200 */
.L_x_28:
[----:B------:R-:W-:Y:S01]  /*07b0*/  ISETP.GE.U32.AND P0, PT, R13, UR10, PT ;  /* 0x0000000a0d007c0c */ /* 0x000fe2000bf06070 */
[----:B------:R-:W-:Y:S03]  /*07c0*/  BSSY.RECONVERGENT B0, `(.L_x_30) ;  /* 0x0000009000007945 */ /* 0x000fe60003800200 */
[----:B------:R-:W-:Y:S02]  /*07d0*/  ISETP.GE.AND.EX P0, PT, R28, UR11, PT, P0 ;  /* 0x0000000b1c007c0c */ /* 0x000fe4000bf06300 */
[----:B------:R-:W-:Y:S01]  /*07e0*/  SHF.R.S32.HI R28, RZ, 0x1f, R14 ;  /* 0x0000001fff1c7819 */ /* 0x000fe2000001140e */
[----:B------:R-:W-:Y:S10]  /*07f0*/  @P1 BRA `(.L_x_31) ;  /* 0x0000000000141947 */ /* 0x000ff40003800000 */
[----:B01----:R-:W3:Y:S01]  /*0800*/  LDG.E.U8 R29, desc[UR4][R18.64+0x3] ;  /* 0x00000304121d7981 */ /* 0x003ee2000c1e1100 */
[----:B--2---:R-:W3:Y:S01]  /*0810*/  LDC.64 R20, c[0x0][0x390] ;  /* 0x0000e400ff147b82 */ /* 0x004ee20000000a00 */
[----:B------:R-:W-:Y:S02]  /*0820*/  IMAD.MOV.U32 R31, RZ, RZ, 0x1 ;  /* 0x00000001ff1f7424 */ /* 0x000fe400078e00ff */
[----:B---3--:R-:W-:-:S05]  /*0830*/  IMAD.WIDE.U32 R20, R29, 0x4, R20 ;  /* 0x000000041d147825 */ /* 0x008fca00078e0014 */
[----:B------:R3:W-:Y:S02]  /*0840*/  REDG.E.ADD.STRONG.GPU desc[UR4][R20.64], R31 ;  /* 0x0000001f1400798e */ /* 0x0007e4000c12e104 */
.L_x_31:
[----:B------:R-:W-:Y:S05]  /*0850*/  BSYNC.RECONVERGENT B0 ;  /* 0x0000000000007941 */ /* 0x000fea0003800200 */
.L_x_30:
[----:B------:R-:W-:Y:S01]  /*0860*/  ISETP.GE.U32.AND P1, PT, R14, UR10, PT ;  /* 0x0000000a0e007c0c */ /* 0x000fe2000bf26070 */
[----:B------:R-:W-:Y:S03]  /*0870*/  BSSY.RECONVERGENT B0, `(.L_x_32) ;  /* 0x0000009000007945 */ /* 0x000fe60003800200 */
[----:B------:R-:W-:Y:S02]  /*0880*/  ISETP.GE.AND.EX P1, PT, R28, UR11, PT, P1 ;  /* 0x0000000b1c007c0c */ /* 0x000fe4000bf26310 */
[----:B------:R-:W-:Y:S01]  /*0890*/  SHF.R.S32.HI R28, RZ, 0x1f, R15 ;  /* 0x0000001fff1c7819 */ /* 0x000fe2000001140f */
[----:B------:R-:W-:Y:S10]  /*08a0*/  @P2 BRA `(.L_x_33) ;  /* 0x0000000000142947 */ /* 0x000ff40003800000 */
[----:B01----:R-:W4:Y:S01]  /*08b0*/  LDG.E.U8 R29, desc[UR4][R18.64+0x4] ;  /* 0x00000404121d7981 */ /* 0x003f22000c1e1100 */
[----:B--23--:R-:W4:Y:S01]  /*08c0*/  LDC.64 R20, c[0x0][0x390] ;  /* 0x0000e400ff147b82 */ /* 0x00cf220000000a00 */
[----:B------:R-:W-:Y:S02]  /*08d0*/  IMAD.MOV.U32 R31, RZ, RZ, 0x1 ;  /* 0x00000001ff1f7424 */ /* 0x000fe400078e00ff */
[----:B----4-:R-:W-:-:S05]  /*08e0*/  IMAD.WIDE.U32 R20, R29, 0x4, R20 ;  /* 0x000000041d147825 */ /* 0x010fca00078e0014 */
[----:B------:R4:W-:Y:S02]  /*08f0*/  REDG.E.ADD.STRONG.GPU desc[UR4][R20.64], R31 ;  /* 0x0000001f1400798e */ /* 0x0009e4000c12e104 */
.L_x_33:
[----:B------:R-:W-:Y:S05]  /*0900*/  BSYNC.RECONVERGENT B0 ;  /* 0x0000000000007941 */ /* 0x000fea0003800200 */
.L_x_32:
[----:B------:R-:W-:Y:S01]  /*0910*/  ISETP.GE.U32.AND P2, PT, R15, UR10, PT ;  /* 0x0000000a0f007c0c */ /* 0x000fe2000bf46070 */
[----:B------:R-:W-:Y:S03]  /*0920*/  BSSY.RECONVERGENT B0, `(.L_x_34) ;  /* 0x0000009000007945 */ /* 0x000fe60003800200 */
[----:B------:R-:W-:Y:S02]  /*0930*/  ISETP.GE.AND.EX P2, PT, R28, UR11, PT, P2 ;  /* 0x0000000b1c007c0c */ /* 0x000fe4000bf46320 */
[----:B------:R-:W-:Y:S01]  /*0940*/  SHF.R.S32.HI R28, RZ, 0x1f, R16 ;  /* 0x0000001fff1c7819 */ /* 0x000fe20000011410 */
[----:B------:R-:W-:Y:S10]  /*0950*/  @P3 BRA `(.L_x_35) ;  /* 0x0000000000143947 */ /* 0x000ff40003800000 */
[----:B01----:R-:W5:Y:S01]  /*0960*/  LDG.E.U8 R29, desc[UR4][R18.64+0x5] ;  /* 0x00000504121d7981 */ /* 0x003f62000c1e1100 */
[----:B--234-:R-:W5:Y:S01]  /*0970*/  LDC.64 R20, c[0x0][0x390] ;  /* 0x0000e400ff147b82 */ /* 0x01cf620000000a00 */
[----:B------:R-:W-:Y:S02]  /*0980*/  IMAD.MOV.U32 R31, RZ, RZ, 0x1 ;  /* 0x00000001ff1f7424 */ /* 0x000fe400078e00ff */
[----:B-----5:R-:W-:-:S05]  /*0990*/  IMAD.WIDE.U32 R20, R29, 0x4, R20 ;  /* 0x000000041d147825 */ /* 0x020fca00078e0014 */
[----:B------:R0:W-:Y:S02]  /*09a0*/  REDG.E.ADD.STRONG.GPU desc[UR4][R20.64], R31 ;  /* 0x0000001f1400798e */ /* 0x0001e4000c12e104 */
.L_x_35:
[----:B------:R-:W-:Y:S05]  /*09b0*/  BSYNC.RECONVERGENT B0 ;  /* 0x0000000000007941 */ /* 0x000fea0003800200 */
.L_x_34:
[----:B------:R-:W-:Y:S01]  /*09c0*/  ISETP.NE.AND P4, PT, R25, RZ, PT ;  /* 0x000000ff1900720c */ /* 0x000fe20003f85270 */
[----:B------:R-:W-:Y:S01]  /*09d0*/  BSSY.RECONVERGENT B0, `(.L_x_36) ;  /* 0x000000a000007945 */ /* 0x000fe20003800200 */
[----:B------:R-:W-:-:S04]  /*09e0*/  ISETP.GE.U32.AND P3, PT, R16, UR10, PT ;  /* 0x0000000a10007c0c */ /* 0x000fc8000bf66070 */
[----:B------:R-:W-:Y:S02]  /*09f0*/  ISETP.GE.AND.EX P3, PT, R28, UR11, PT, P3 ;  /* 0x0000000b1c007c0c */ /* 0x000fe4000bf66330 */
[----:B------:R-:W-:-:S05]  /*0a00*/  SHF.R.S32.HI R28, RZ, 0x1f, R17 ;  /* 0x0000001fff1c7819 */ /* 0x000fca0000011411 */
[----:B------:R-:W-:Y:S06]  /*0a10*/  @P4 BRA `(.L_x_37) ;  /* 0x0000000000144947 */ /* 0x000fec0003800000 */
[----:B------:R-:W5:Y:S01]  /*0a20*/  LDG.E.U8 R25, desc[UR4][R18.64+0x6] ;  /* 0x0000060412197981 */ /* 0x000f62000c1e1100 */
[----:B01234-:R-:W5:Y:S01]  /*0a30*/  LDC.64 R20, c[0x0][0x390] ;  /* 0x0000e400ff147b82 */ /* 0x01ff620000000a00 */
[----:B------:R-:W-:Y:S02]  /*0a40*/  IMAD.MOV.U32 R29, RZ, RZ, 0x1 ;  /* 0x00000001ff1d7424 */ /* 0x000fe400078e00ff */
[----:B-----5:R-:W-:-:S05]  /*0a50*/  IMAD.WIDE.U32 R20, R25, 0x4, R20 ;  /* 0x0000000419147825 */ /* 0x020fca00078e0014 */
[----:B------:R0:W-:Y:S02]  /*0a60*/  REDG.E.ADD.STRONG.GPU desc[UR4][R20.64], R29 ;  /* 0x0000001d1400798e */ /* 0x0001e4000c12e104 */
.L_x_37:
[----:B------:R-:W-:Y:S05]  /*0a70*/  BSYNC.RECONVERGENT B0 ;  /* 0x0000000000007941 */ /* 0x000fea0003800200 */
.L_x_36:
[----:B------:R-:W-:Y:S01]  /*0a80*/  ISETP.NE.AND P5, PT, R26, RZ, PT ;  /* 0x000000ff1a00720c */ /* 0x000fe20003fa5270 */
[----:B------:R-:W-:Y:S01]  /*0a90*/  BSSY.RECONVERGENT B0, `(.L_x_38) ;  /* 0x000000a000007945 */ /* 0x000fe20003800200 */
[----:B------:R-:W-:Y:S02]  /*0aa0*/  ISETP.GE.U32.AND P4, PT, R17, UR10, PT ;  /* 0x0000000a11007c0c */ /* 0x000fe4000bf86070 */
[----:B------:R-:W-:Y:S02]  /*0ab0*/  SHF.R.S32.HI R26, RZ, 0x1f, R22 ;  /* 0x0000001fff1a7819 */ /* 0x000fe40000011416 */
[----:B------:R-:W-:-:S07]  /*0ac0*/  ISETP.GE.AND.EX P4, PT, R28, UR11, PT, P4 ;  /* 0x0000000b1c007c0c */ /* 0x000fce000bf86340 */
[----:B------:R-:W-:Y:S06]  /*0ad0*/  @P5 BRA `(.L_x_39) ;  /* 0x0000000000145947 */ /* 0x000fec0003800000 */
[----:B------:R-:W5:Y:S01]  /*0ae0*/  LDG.E.U8 R25, desc[UR4][R18.64+0x7] ;  /* 0x0000070412197981 */ /* 0x000f62000c1e1100 */
[----:B01234-:R-:W5:Y:S01]  /*0af0*/  LDC.64 R20, c[0x0][0x390] ;  /* 0x0000e400ff147b82 */ /* 0x01ff620000000a00 */
[----:B------:R-:W-:Y:S02]  /*0b00*/  IMAD.MOV.U32 R29, RZ, RZ, 0x1 ;  /* 0x00000001ff1d7424 */ /* 0x000fe400078e00ff */
[----:B-----5:R-:W-:-:S05]  /*0b10*/  IMAD.WIDE.U32 R20, R25, 0x4, R20 ;  /* 0x0000000419147825 */ /* 0x020fca00078e0014 */
[----:B------:R0:W-:Y:S02]  /*0b20*/  REDG.E.ADD.STRONG.GPU desc[UR4][R20.64], R29 ;  /* 0x0000001d1400798e */ /* 0x0001e4000c12e104 */
.L_x_39:
[----:B------:R-:W-:Y:S05]  /*0b30*/  BSYNC.RECONVERGENT B0 ;  /* 0x0000000000007941 */ /* 0x000fea0003800200 */
.L_x_38:
[----:B------:R-:W-:Y:S01]  /*0b40*/  ISETP.GE.U32.AND P5, PT, R22, UR10, PT ;  /* 0x0000000a16007c0c */ /* 0x000fe2000bfa6070 */
[----:B------:R-:W-:Y:S03]  /*0b50*/  BSSY.RECONVERGENT B0, `(.L_x_40) ;  /* 0x0000008000007945 */ /* 0x000fe60003800200 */
[----:B------:R-:W-:Y:S01]  /*0b60*/  ISETP.GE.AND.EX P5, PT, R26, UR11, PT, P5 ;  /* 0x0000000b1a007c0c */ /* 0x000fe2000bfa6350 */
[----:B------:R-:W-:-:S12]  /*0b70*/  @P6 BRA `(.L_x_41) ;  /* 0x0000000000146947 */ /* 0x000fd80003800000 */
[----:B------:R-:W5:Y:S01]  /*0b80*/  LDG.E.U8 R25, desc[UR4][R18.64+0x8] ;  /* 0x0000080412197981 */ /* 0x000f62000c1e1100 */
[----:B01234-:R-:W5:Y:S01]  /*0b90*/  LDC.64 R20, c[0x0][0x390] ;  /* 0x0000e400ff147b82 */ /* 0x01ff620000000a00 */
[----:B------:R-:W-:Y:S02]  /*0ba0*/  HFMA2 R29, -RZ, RZ, 0, 5.9604644775390625e-08 ;  /* 0x00000001ff1d7431 */ /* 0x000fe400000001ff */
[----:B-----5:R-:W-:-:S05]  /*0bb0*/  IMAD.WIDE.U32 R20, R25, 0x4, R20 ;  /* 0x0000000419147825 */ /* 0x020fca00078e0014 */
[----:B------:R0:W-:Y:S02]  /*0bc0*/  REDG.E.ADD.STRONG.GPU desc[UR4][R20.64], R29 ;  /* 0x0000001d1400798e */ /* 0x0001e4000c12e104 */
.L_x_41:
[----:B------:R-:W-:Y:S05]  /*0bd0*/  BSYNC.RECONVERGENT B0 ;  /* 0x0000000000007941 */ /* 0x000fea0003800200 */
.L_x_40:
[----:B------:R-:W-:Y:S01]  /*0be0*/  ISETP.NE.AND P6, PT, R27, RZ, PT ;  /* 0x000000ff1b00720c */ /* 0x000fe20003fc5270 */
[----:B------:R-:W-:-:S12]  /*0bf0*/  BSSY.RECONVERGENT B0, `(.L_x_42) ;  /* 0x0000007000007945 */ /* 0x000fd80003800200 */
[----:B------:R-:W-:Y:S05]  /*0c00*/  @P6 BRA `(.L_x_43) ;  /* 0x0000000000146947 */ /* 0x000fea0003800000 */
[----:B------:R-:W5:Y:S01]  /*0c10*/  LDG.E.U8 R25, desc[UR4][R18.64+0x9] ;  /* 0x0000090412197981 */ /* 0x000f62000c1e1100 */
[----:B01234-:R-:W5:Y:S01]  /*0c20*/  LDC.64 R20, c[0x0][0x390] ;  /* 0x0000e400ff147b82 */ /* 0x01ff620000000a00 */
[----:B------:R-:W-:Y:S02]  /*0c30*/  IMAD.MOV.U32 R27, RZ, RZ, 0x1 ;  /* 0x00000001ff1b7424 */ /* 0x000fe400078e00ff */
[----:B-----5:R-:W-:-:S05]  /*0c40*/  IMAD.WIDE.U32 R20, R25, 0x4, R20 ;  /* 0x0000000419147825 */ /* 0x020fca00078e0014 */
[----:B------:R0:W-:Y:S02]  /*0c50*/  REDG.E.ADD.STRONG.GPU desc[UR4][R20.64], R27 ;  /* 0x0000001b1400798e */ /* 0x0001e4000c12e104 */
.L_x_43:
[----:B------:R-:W-:Y:S05]  /*0c60*/  BSYNC.RECONVERGENT B0 ;  /* 0x0000000000007941 */ /* 0x000fea0003800200 */
.L_x_42:
[----:B------:R-:W-:Y:S04]  /*0c70*/  BSSY.RECONVERGENT B0, `(.L_x_44) ;  /* 0x0000007000007945 */ /* 0x000fe80003800200 */
[----:B------:R-:W-:Y:S05]  /*0c80*/  @P0 BRA `(.L_x_45) ;  /* 0x0000000000140947 */ /* 0x000fea0003800000 */
[----:B------:R-:W5:Y:S01]  /*0c90*/  LDG.E.U8 R25, desc[UR4][R18.64+0xa] ;  /* 0x00000a0412197981 */ /* 0x000f62000c1e1100 */
[----:B01234-:R-:W5:Y:S01]  /*0ca0*/  LDC.64 R20, c[0x0][0x390] ;  /* 0x0000e400ff147b82 */ /* 0x01ff620000000a00 */
[----:B------:R-:W-:Y:S02]  /*0cb0*/  IMAD.MOV.U32 R27, RZ, RZ, 0x1 ;  /* 0x00000001ff1b7424 */ /* 0x000fe400078e00ff */
[----:B-----5:R-:W-:-:S05]  /*0cc0*/  IMAD.WIDE.U32 R20, R25, 0x4, R20 ;  /* 0x0000000419147825 */ /* 0x020fca00078e0014 */
[----:B------:R0:W-:Y:S02]  /*0cd0*/  REDG.E.ADD.STRONG.GPU desc[UR4][R20.64], R27 ;  /* 0x0000001b1400798e */ /* 0x0001e4000c12e104 */
.L_x_45:
[----:B------:R-:W-:Y:S05]  /*0ce0*/  BSYNC.RECONVERGENT B0 ;  /* 0x0000000000007941 */ /* 0x000fea0003800200 */
.L_x_44:
[----:B------:R-:W-:Y:S04]  /*0cf0*/  BSSY.RECONVERGENT B0, `(.L_x_46) ;  /* 0x0000007000007945 */ /* 0x000fe80003800200 */
[----:B------:R-:W-:Y:S05]  /*0d00*/  @P1 BRA `(.L_x_47) ;  /* 0x0000000000141947 */ /* 0x000fea0003800000 */
[----:B------:R-:W5:Y:S01]  /*0d10*/  LDG.E.U8 R25, desc[UR4][R18.64+0xb] ;  /* 0x00000b0412197981 */ /* 0x000f62000c1e1100 */
[----:B01234-:R-:W5:Y:S01]  /*0d20*/  LDC.64 R20, c[0x0][0x390] ;  /* 0x0000e400ff147b82 */ /* 0x01ff620000000a00 */
[----:B------:R-:W-:Y:S02]  /*0d30*/  IMAD.MOV.U32 R27, RZ, RZ, 0x1 ;  /* 0x00000001ff1b7424 */ /* 0x000fe400078e00ff */
[----:B-----5:R-:W-:-:S05]  /*0d40*/  IMAD.WIDE.U32 R20, R25, 0x4, R20 ;  /* 0x0000000419147825 */ /* 0x020fca00078e0014 */
[----:B------:R0:W-:Y:S02]  /*0d50*/  REDG.E.ADD.STRONG.GPU desc[UR4][R20.64], R27 ;  /* 0x0000001b1400798e */ /* 0x0001e4000c12e104 */
.L_x_47:
[----:B------:R-:W-:Y:S05]  /*0d60*/  BSYNC.RECONVERGENT B0 ;  /* 0x0000000000007941 */ /* 0x000fea0003800200 */
.L_x_46:
[----:B------:R-:W-:Y:S04]  /*0d70*/  BSSY.RECONVERGENT B0, `(.L_x_48) ;  /* 0x0000007000007945 */ /* 0x000fe80003800200 */
[----:B------:R-:W-:Y:S05]  /*0d80*/  @P2 BRA `(.L_x_49) ;  /* 0x0000000000142947 */ /* 0x000fea0003800000 */
[----:B------:R-:W5:Y:S01]  /*0d90*/  LDG.E.U8 R25, desc[UR4][R18.64+0xc] ;  /* 0x00000c0412197981 */ /* 0x000f62000c1e1100 */
[----:B01234-:R-:W5:Y:S01]  /*0da0*/  LDC.64 R20, c[0x0][0x390] ;  /* 0x0000e400ff147b82 */ /* 0x01ff620000000a00 */
[----:B------:R-:W-:Y:S02]  /*0db0*/  IMAD.MOV.U32 R27, RZ, RZ, 0x1 ;  /* 0x00000001ff1b7424 */ /* 0x000fe400078e00ff */
[----:B-----5:R-:W-:-:S05]  /*0dc0*/  IMAD.WIDE.U32 R20, R25, 0x4, R20 ;  /* 0x0000000419147825 */ /* 0x020fca00078e0014 */
[----:B------:R0:W-:Y:S02]  /*0dd0*/  REDG.E.ADD.STRONG.GPU desc[UR4][R20.64], R27 ;  /* 0x0000001b1400798e */ /* 0x0001e4000c12e104 */
.L_x_49:
[----:B------:R-:W-:Y:S05]  /*0de0*/  BSYNC.RECONVERGENT B0 ;  /* 0x0000000000007941 */ /* 0x000fea0003800200 */
.L_x_48:
[----:B------:R-:W-:Y:S04]  /*0df0*/  BSSY.RECONVERGENT B0, `(.L_x_50) ;  /* 0x0000007000007945 */ /* 0x000fe80003800200 */
[----:B------:R-:W-:Y:S05]  /*0e00*/  @P3 BRA `(.L_x_51) ;  /* 0x0000000000143947 */ /* 0x000fea0003800000 */
[----:B------:R-:W5:Y:S01]  /*0e10*/  LDG.E.U8 R25, desc[UR4][R18.64+0xd] ;  /* 0x00000d0412197981 */ /* 0x000f62000c1e1100 */
[----:B01234-:R-:W5:Y:S01]  /*0e20*/  LDC.64 R20, c[0x0][0x390] ;  /* 0x0000e400ff147b82 */ /* 0x01ff620000000a00 */
[----:B------:R-:W-:Y:S02]  /*0e30*/  IMAD.MOV.U32 R27, RZ, RZ, 0x1 ;  /* 0x00000001ff1b7424 */ /* 0x000fe400078e00ff */
[----:B-----5:R-:W-:-:S05]  /*0e40*/  IMAD.WIDE.U32 R20, R25, 0x4, R20 ;  /* 0x0000000419147825 */ /* 0x020fca00078e0014 */
[----:B------:R0:W-:Y:S02]  /*0e50*/  REDG.E.ADD.STRONG.GPU desc[UR4][R20.64], R27 ;  /* 0x0000001b1400798e */ /* 0x0001e4000c12e104 */
.L_x_51:
[----:B------:R-:W-:Y:S05]  /*0e60*/  BSYNC.RECONVERGENT B0 ;  /* 0x0000000000007941 */ /* 0x000fea0003800200 */
.L_x_50:
[----:B------:R-:W-:Y:S04]  /*0e70*/  BSSY.RECONVERGENT B0, `(.L_x_52) ;  /* 0x0000007000007945 */ /* 0x000fe80003800200 */
[----:B------:R-:W-:Y:S05]  /*0e80*/  @P4 BRA `(.L_x_53) ;  /* 0x0000000000144947 */ /* 0x000fea0003800000 */
[----:B------:R-:W5:Y:S01]  /*0e90*/  LDG.E.U8 R25, desc[UR4][R18.64+0xe] ;  /* 0x00000e0412197981 */ /* 0x000f62000c1e1100 */
[----:B01234-:R-:W5:Y:S01]  /*0ea0*/  LDC.64 R20, c[0x0][0x390] ;  /* 0x0000e400ff147b82 */ /* 0x01ff620000000a00 */
[----:B------:R-:W-:Y:S02]  /*0eb0*/  IMAD.MOV.U32 R27, RZ, RZ, 0x1 ;  /* 0x00000001ff1b7424 */ /* 0x000fe400078e00ff */
[----:B-----5:R-:W-:-:S05]  /*0ec0*/  IMAD.WIDE.U32 R20, R25, 0x4, R20 ;  /* 0x0000000419147825 */ /* 0x020fca00078e0014 */
[----:B------:R0:W-:Y:S02]  /*0ed0*/  REDG.E.ADD.STRONG.GPU desc[UR4][R20.64], R27 ;  /* 0x0000001b1400798e */ /* 0x0001e4000c12e104 */
.L_x_53:
[----:B------:R-:W-:Y:S05]  /*0ee0*/  BSYNC.RECONVERGENT B0 ;  /* 0x0000000000007941 */ /* 0x000fea0003800200 */
.L_x_52:
[----:B------:R-:W-:Y:S04]  /*0ef0*/  BSSY.RECONVERGENT B0, `(.L_x_54) ;  /* 0x0000007000007945 */ /* 0x000fe80003800200 */
[----:B------:R-:W-:Y:S05]  /*0f00*/  @P5 BRA `(.L_x_55) ;  /* 0x0000000000145947 */ /* 0x000fea0003800000 */
[----:B------:R-:W5:Y:S01]  /*0f10*/  LDG.E.U8 R19, desc[UR4][R18.64+0xf] ;  /* 0x00000f0412137981 */ /* 0x000f62000c1e1100 */
[----:B01234-:R-:W5:Y:S01]  /*0f20*/  LDC.64 R20, c[0x0][0x390] ;  /* 0x0000e400ff147b82 */ /* 0x01ff620000000a00 */
[----:B------:R-:W-:Y:S02]  /*0f30*/  IMAD.MOV.U32 R25, RZ, RZ, 0x1 ;  /* 0x00000001ff197424 */ /* 0x000fe400078e00ff */
[----:B-----5:R-:W-:-:S05]  /*0f40*/  IMAD.WIDE.U32 R20, R19, 0x4, R20 ;  /* 0x0000000413147825 */ /* 0x020fca00078e0014 */
[----:B------:R0:W-:Y:S02]  /*0f50*/  REDG.E.ADD.STRONG.GPU desc[UR4][R20.64], R25 ;  /* 0x000000191400798e */ /* 0x0001e4000c12e104 */
.L_x_55:
[----:B------:R-:W-:Y:S05]  /*0f60*/  BSYNC.RECONVERGENT B0 ;  /* 0x0000000000007941 */ /* 0x000fea0003800200 */
.L_x_54:
[----:B------:R-:W-:Y:S01]  /*0f70*/  VIADD R24, R24, 0x10 ;  /* 0x0000001018187836 */ /* 0x000fe20000000000 */
[----:B------:R-:W-:Y:S01]  /*0f80*/  IADD3 R10, PT, PT, R10, 0x10, RZ ;  /* 0x000000100a0a7810 */ /* 0x000fe20007ffe0ff */
[----:B------:R-:W-:Y:S02]  /*0f90*/  VIADD R4, R4, 0x10 ;  /* 0x0000001004047836 */ /* 0x000fe40000000000 */
[----:B------:R-:W-:Y:S01]  /*0fa0*/  VIADD R5, R5, 0x10 ;  /* 0x0000001005057836 */ /* 0x000fe20000000000 */
[----:B------:R-:W-:Y:S01]  /*0fb0*/  ISETP.NE.AND P0, PT, R24, RZ, PT ;  /* 0x000000ff1800720c */ /* 0x000fe20003f05270 */
[----:B------:R-:W-:Y:S02]  /*0fc0*/  VIADD R6, R6, 0x10 ;  /* 0x0000001006067836 */ /* 0x000fe40000000000 */
[----:B------:R-:W-:Y:S02]  /*0fd0*/  VIADD R7, R7, 0x10 ;  /* 0x0000001007077836 */ /* 0x000fe40000000000 */
[----:B------:R-:W-:-:S02]  /*0fe0*/  VIADD R8, R8, 0x10 ;  /* 0x0000001008087836 */ /* 0x000fc40000000000 */
[----:B------:R-:W-:Y:S02]  /*0ff0*/  VIADD R9, R9, 0x10 ;  /* 0x0000001009097836 */ /* 0x000fe40000000000 */
[----:B------:R-:W-:Y:S02]  /*1000*/  VIADD R11, R11, 0x10 ;  /* 0x000000100b0b7836 */ /* 0x000fe40000000000 */
[----:B------:R-:W-:Y:S02]  /*1010*/  VIADD R12, R12, 0x10 ;  /* 0x000000100c0c7836 */ /* 0x000fe40000000000 */
[----:B------:R-:W-:Y:S02]  /*1020*/  VIADD R13, R13, 0x10 ;  /* 0x000000100d0d7836 */ /* 0x000fe40000000000 */
[----:B------:R-:W-:Y:S02]  /*1030*/  VIADD R14, R14, 0x10 ;  /* 0x000000100e0e7836 */ /* 0x000fe40000000000 */
[----:B------:R-:W-:-:S02]  /*1040*/  VIADD R15, R15, 0x10 ;  /* 0x000000100f0f7836 */ /* 0x000fc40000000000 */
[----:B------:R-:W-:Y:S02]  /*1050*/  VIADD R16, R16, 0x10 ;  /* 0x0000001010107836 */ /* 0x000fe40000000000 */
[----:B------:R-:W-:Y:S02]  /*1060*/  VIADD R17, R17, 0x10 ;  /* 0x0000001011117836 */ /* 0x000fe40000000000 */
[----:B------:R-:W-:Y:S02]  /*1070*/  VIADD R22, R22, 0x10 ;  /* 0x0000001016167836 */ /* 0x000fe40000000000 */
[----:B------:R-:W-:Y:S01]  /*1080*/  VIADD R23, R23, 0x10 ;  /* 0x0000001017177836 */ /* 0x000fe20000000000 */
[----:B------:R-:W-:Y:S06]  /*1090*/  @P0 BRA `(.L_x_56) ;  /* 0xfffffff000d40947 */ /* 0x000fec000383ffff */
.L_x_23:
[----:B------:R-:W-:-:S04]  /*10a0*/  LOP3.LUT R4, R0, 0xf, RZ, 0xc0, !PT ;  /* 0x0000000f00047812 */ /* 0x000fc800078ec0ff */
[----:B------:R-:W-:-:S13]  /*10b0*/  ISETP.NE.AND P0, PT, R4, RZ, PT ;  /* 0x000000ff0400720c */ /* 0x000fda0003f05270 */
[----:B0-----:R-:W-:Y:S05]  /*10c0*/  @!P0 EXIT ;  /* 0x000000000000894d */ /* 0x001fea0003800000 */
[----:B------:R-:W-:Y:S02]  /*10d0*/  ISETP.GE.U32.AND P0, PT, R4, 0x8, PT ;  /* 0x000000080400780c */ /* 0x000fe40003f06070 */
[----:B------:R-:W-:-:S11]  /*10e0*/  LOP3.LUT R8, R0, 0x7, RZ, 0xc0, !PT ;  /* 0x0000000700087812 */ /* 0x000fd600078ec0ff */
[----:B------:R-:W-:Y:S05]  /*10f0*/  @!P0 BRA `(.L_x_57) ;  /* 0x0000000400988947 */ /* 0x000fea0003800000 */
[----:B------:R-:W0:Y:S01]  /*1100*/  LDCU.128 UR8, c[0x0][0x380] ;  /* 0x00007000ff0877ac */ /* 0x000e220008000c00 */
[----:B------:R-:W-:Y:S01]  /*1110*/  IMAD.IADD R11, R2, 0x1, R3 ;  /* 0x00000001020b7824 */ /* 0x000fe200078e0203 */
[----:B------:R-:W-:Y:S03]  /*1120*/  BSSY.RECONVERGENT B0, `(.L_x_58) ;  /* 0x0000029000007945 */ /* 0x000fe60003800200 */
[C---:B------:R-:W-:Y:S01]  /*1130*/  VIADD R5, R11.reuse, 0x2 ;  /* 0x000000020b057836 */ /* 0x040fe20000000000 */
[C---:B------:R-:W-:Y:S01]  /*1140*/  IADD3 R7, PT, PT, R11.reuse, 0x5, RZ ;  /* 0x000000050b077810 */ /* 0x040fe20007ffe0ff */
[C---:B------:R-:W-:Y:S02]  /*1150*/  VIADD R6, R11.reuse, 0x3 ;  /* 0x000000030b067836 */ /* 0x040fe40000000000 */
[C---:B------:R-:W-:Y:S02]  /*1160*/  VIADD R4, R11.reuse, 0x1 ;  /* 0x000000010b047836 */ /* 0x040fe40000000000 */
[----:B------:R-:W-:Y:S01]  /*1170*/  VIADD R9, R11, 0x6 ;  /* 0x000000060b097836 */ /* 0x000fe20000000000 */
[----:B0-----:R-:W-:-:S02]  /*1180*/  ISETP.GE.U32.AND P5, PT, R5, UR10, PT ;  /* 0x0000000a05007c0c */ /* 0x001fc4000bfa6070 */
[----:B------:R-:W-:Y:S02]  /*1190*/  SHF.R.S32.HI R5, RZ, 0x1f, R5 ;  /* 0x0000001fff057819 */ /* 0x000fe40000011405 */
[----:B------:R-:W-:Y:S02]  /*11a0*/  ISETP.GE.U32.AND P4, PT, R6, UR10, PT ;  /* 0x0000000a06007c0c */ /* 0x000fe4000bf86070 */
[----:B------:R-:W-:Y:S02]  /*11b0*/  SHF.R.S32.HI R6, RZ, 0x1f, R6 ;  /* 0x0000001fff067819 */ /* 0x000fe40000011406 */
[----:B------:R-:W-:Y:S02]  /*11c0*/  ISETP.GE.AND.EX P5, PT, R5, UR11, PT, P5 ;  /* 0x0000000b05007c0c */ /* 0x000fe4000bfa6350 */
[----:B------:R-:W-:Y:S02]  /*11d0*/  ISETP.GE.U32.AND P0, PT, R4, UR10, PT ;  /* 0x0000000a04007c0c */ /* 0x000fe4000bf06070 */
[----:B------:R-:W-:-:S02]  /*11e0*/  ISETP.GE.U32.AND P6, PT, R11, UR10, PT ;  /* 0x0000000a0b007c0c */ /* 0x000fc4000bfc6070 */
[----:B------:R-:W-:Y:S02]  /*11f0*/  SHF.R.S32.HI R5, RZ, 0x1f, R11 ;  /* 0x0000001fff057819 */ /* 0x000fe4000001140b */
[----:B------:R-:W-:Y:S02]  /*1200*/  SHF.R.S32.HI R4, RZ, 0x1f, R4 ;  /* 0x0000001fff047819 */ /* 0x000fe40000011404 */
[----:B------:R-:W-:Y:S01]  /*1210*/  ISETP.GE.AND.EX P4, PT, R6, UR11, PT, P4 ;  /* 0x0000000b06007c0c */ /* 0x000fe2000bf86340 */
[----:B------:R-:W-:Y:S01]  /*1220*/  VIADD R6, R11, 0x4 ;  /* 0x000000040b067836 */ /* 0x000fe20000000000 */
[----:B------:R-:W-:Y:S02]  /*1230*/  ISETP.GE.AND.EX P6, PT, R5, UR11, PT, P6 ;  /* 0x0000000b05007c0c */ /* 0x000fe4000bfc6360 */
[----:B------:R-:W-:Y:S02]  /*1240*/  ISETP.GE.AND.EX P0, PT, R4, UR11, PT, P0 ;  /* 0x0000000b04007c0c */ /* 0x000fe4000bf06300 */
[----:B------:R-:W-:-:S02]  /*1250*/  ISETP.GE.U32.AND P3, PT, R6, UR10, PT ;  /* 0x0000000a06007c0c */ /* 0x000fc4000bf66070 */
[----:B------:R-:W-:Y:S02]  /*1260*/  P2R R12, PR, RZ, 0x1 ;  /* 0x00000001ff0c7803 */ /* 0x000fe40000000000 */
[----:B------:R-:W-:Y:S01]  /*1270*/  SHF.R.S32.HI R10, RZ, 0x1f, R6 ;  /* 0x0000001fff0a7819 */ /* 0x000fe20000011406 */
[----:B------:R-:W-:Y:S01]  /*1280*/  VIADD R6, R11, 0x7 ;  /* 0x000000070b067836 */ /* 0x000fe20000000000 */
[----:B------:R-:W-:Y:S02]  /*1290*/  ISETP.GE.U32.AND P2, PT, R7, UR10, PT ;  /* 0x0000000a07007c0c */ /* 0x000fe4000bf46070 */
[----:B------:R-:W-:Y:S02]  /*12a0*/  IADD3 R4, P0, PT, R11, UR8, RZ ;  /* 0x000000080b047c10 */ /* 0x000fe4000ff1e0ff */
[----:B------:R-:W-:Y:S02]  /*12b0*/  SHF.R.S32.HI R7, RZ, 0x1f, R7 ;  /* 0x0000001fff077819 */ /* 0x000fe40000011407 */
[----:B------:R-:W-:-:S02]  /*12c0*/  IADD3.X R5, PT, PT, R5, UR9, RZ, P0, !PT ;  /* 0x0000000905057c10 */ /* 0x000fc400087fe4ff */
[----:B------:R-:W-:Y:S02]  /*12d0*/  ISETP.GE.U32.AND P1, PT, R9, UR10, PT ;  /* 0x0000000a09007c0c */ /* 0x000fe4000bf26070 */
[----:B------:R-:W-:Y:S02]  /*12e0*/  ISETP.GE.AND.EX P2, PT, R7, UR11, PT, P2 ;  /* 0x0000000b07007c0c */ /* 0x000fe4000bf46320 */
[----:B------:R-:W-:Y:S02]  /*12f0*/  SHF.R.S32.HI R9, RZ, 0x1f, R9 ;  /* 0x0000001fff097819 */ /* 0x000fe40000011409 */
[----:B------:R-:W-:Y:S02]  /*1300*/  SHF.R.S32.HI R7, RZ, 0x1f, R6 ;  /* 0x0000001fff077819 */ /* 0x000fe40000011406 */
[----:B------:R-:W-:Y:S02]  /*1310*/  ISETP.GE.U32.AND P0, PT, R6, UR10, PT ;  /* 0x0000000a06007c0c */ /* 0x000fe4000bf06070 */
[----:B------:R-:W-:-:S02]  /*1320*/  ISETP.GE.AND.EX P3, PT, R10, UR11, PT, P3 ;  /* 0x0000000b0a007c0c */ /* 0x000fc4000bf66330 */
[----:B------:R-:W-:Y:S02]  /*1330*/  ISETP.GE.AND.EX P1, PT, R9, UR11, PT, P1 ;  /* 0x0000000b09007c0c */ /* 0x000fe4000bf26310 */
[----:B------:R-:W-:Y:S01]  /*1340*/  ISETP.GE.AND.EX P0, PT, R7, UR11, PT, P0 ;  /* 0x0000000b07007c0c */ /* 0x000fe2000bf06300 */
[----:B------:R-:W-:-:S12]  /*1350*/  @P6 BRA `(.L_x_59) ;  /* 0x0000000000146947 */ /* 0x000fd80003800000 */
[----:B------:R-:W5:Y:S01]  /*1360*/  LDG.E.U8 R9, desc[UR4][R4.64] ;  /* 0x0000000404097981 */ /* 0x000f62000c1e1100 */
[----:B------:R-:W5:Y:S01]  /*1370*/  LDC.64 R6, c[0x0][0x390] ;  /* 0x0000e400ff067b82 */ /* 0x000f620000000a00 */
[----:B------:R-:W-:Y:S02]  /*1380*/  IMAD.MOV.U32 R11, RZ, RZ, 0x1 ;  /* 0x00000001ff0b7424 */ /* 0x000fe400078e00ff */
[----:B-----5:R-:W-:-:S05]  /*1390*/  IMAD.WIDE.U32 R6, R9, 0x4, R6 ;  /* 0x0000000409067825 */ /* 0x020fca00078e0006 */
[----:B------:R0:W-:Y:S02]  /*13a0*/  REDG.E.ADD.STRONG.GPU desc[UR4][R6.64], R11 ;  /* 0x0000000b0600798e */ /* 0x0001e4000c12e104 */
.L_x_59:
[----:B------:R-:W-:Y:S05]  /*13b0*/  BSYNC.RECONVERGENT B0 ;  /* 0x0000000000007941 */ /* 0x000fea0003800200 */
.L_x_58:
[----:B------:R-:W-:Y:S01]  /*13c0*/  ISETP.NE.AND P6, PT, R12, RZ, PT ;  /* 0x000000ff0c00720c */ /* 0x000fe20003fc5270 */
[----:B------:R-:W-:-:S12]  /*13d0*/  BSSY.RECONVERGENT B0, `(.L_x_60) ;  /* 0x0000007000007945 */ /* 0x000fd80003800200 */
[----:B------:R-:W-:Y:S05]  /*13e0*/  @P6 BRA `(.L_x_61) ;  /* 0x0000000000146947 */ /* 0x000fea0003800000 */
[----:B------:R-:W5:Y:S01]  /*13f0*/  LDG.E.U8 R9, desc[UR4][R4.64+0x1] ;  /* 0x0000010404097981 */ /* 0x000f62000c1e1100 */
[----:B0-----:R-:W5:Y:S01]  /*1400*/  LDC.64 R6, c[0x0][0x390] ;  /* 0x0000e400ff067b82 */ /* 0x001f620000000a00 */
[----:B------:R-:W-:Y:S02]  /*1410*/  IMAD.MOV.U32 R11, RZ, RZ, 0x1 ;  /* 0x00000001ff0b7424 */ /* 0x000fe400078e00ff */
[----:B-----5:R-:W-:-:S05]  /*1420*/  IMAD.WIDE.U32 R6, R9, 0x4, R6 ;  /* 0x0000000409067825 */ /* 0x020fca00078e0006 */
[----:B------:R0:W-:Y:S02]  /*1430*/  REDG.E.ADD.STRONG.GPU desc[UR4][R6.64], R11 ;  /* 0x0000000b0600798e */ /* 0x0001e4000c12e104 */
.L_x_61:
[----:B------:R-:W-:Y:S05]  /*1440*/  BSYNC.RECONVERGENT B0 ;  /* 0x0000000000007941 */ /* 0x000fea0003800200 */
.L_x_60:
[----:B------:R-:W-:Y:S04]  /*1450*/  BSSY.RECONVERGENT B0, `(.L_x_62) ;  /* 0x0000007000007945 */ /* 0x000fe80003800200 */
[----:B------:R-:W-:Y:S05]  /*1460*/  @P5 BRA `(.L_x_63) ;  /* 0x0000000000145947 */ /* 0x000fea0003800000 */
[----:B------:R-:W5:Y:S01]  /*1470*/  LDG.E.U8 R9, desc[UR4][R4.64+0x2] ;  /* 0x0000020404097981 */ /* 0x000f62000c1e1100 */
[----:B0-----:R-:W5:Y:S01]  /*1480*/  LDC.64 R6, c[0x0][0x390] ;  /* 0x0000e400ff067b82 */ /* 0x001f620000000a00 */
[----:B------:R-:W-:Y:S02]  /*1490*/  IMAD.MOV.U32 R11, RZ, RZ, 0x1 ;  /* 0x00000001ff0b7424 */ /* 0x000fe400078e00ff */
[----:B-----5:R-:W-:-:S05]  /*14a0*/  IMAD.WIDE.U32 R6, R9, 0x4, R6 ;  /* 0x0000000409067825 */ /* 0x020fca00078e0006 */
[----:B------:R0:W-:Y:S02]  /*14b0*/  REDG.E.ADD.STRONG.GPU desc[UR4][R6.64], R11 ;  /* 0x0000000b0600798e */ /* 0x0001e4000c12e104 */
.L_x_63:
[----:B------:R-:W-:Y:S05]  /*14c0*/  BSYNC.RECONVERGENT B0 ;  /* 0x0000000000007941 */ /* 0x000fea0003800200 */
.L_x_62:
[----:B------:R-:W-:Y:S04]  /*14d0*/  BSSY.RECONVERGENT B0, `(.L_x_64) ;  /* 0x0000007000007945 */ /* 0x000fe80003800200 */
[----:B------:R-:W-:Y:S05]  /*14e0*/  @P4 BRA `(.L_x_65) ;  /* 0x0000000000144947 */ /* 0x000fea0003800000 */
[----:B------:R-:W5:Y:S01]  /*14f0*/  LDG.E.U8 R9, desc[UR4][R4.64+0x3] ;  /* 0x0000030404097981 */ /* 0x000f62000c1e1100 */
[----:B0-----:R-:W5:Y:S01]  /*1500*/  LDC.64 R6, c[0x0][0x390] ;  /* 0x0000e400ff067b82 */ /* 0x001f620000000a00 */
[----:B------:R-:W-:Y:S02]  /*1510*/  IMAD.MOV.U32 R11, RZ, RZ, 0x1 ;  /* 0x00000001ff0b7424 */ /* 0x000fe400078e00ff */
[----:B-----5:R-:W-:-:S05]  /*1520*/  IMAD.WIDE.U32 R6, R9, 0x4, R6 ;  /* 0x0000000409067825 */ /* 0x020fca00078e0006 */
[----:B------:R0:W-:Y:S02]  /*1530*/  REDG.E.ADD.STRONG.GPU desc[UR4][R6.64], R11 ;  /* 0x0000000b0600798e */ /* 0x0001e4000c12e104 */
.L_x_65:
[----:B------:R-:W-:Y:S05]  /*1540*/  BSYNC.RECONVERGENT B0 ;  /* 0x0000000000007941 */ /* 0x000fea0003800200 */
.L_x_64:
[----:B------:R-:W-:Y:S04]  /*1550*/  BSSY.RECONVERGENT B0, `(.L_x_66) ;  /* 0x0000007000007945 */ /* 0x000fe80003800200 */
[----:B------:R-:W-:Y:S05]  /*1560*/  @P3 BRA `(.L_x_67) ;  /* 0x0000000000143947 */ /* 0x000fea0003800000 */
[----:B------:R-:W5:Y:S01]  /*1570*/  LDG.E.U8 R9, desc[UR4][R4.64+0x4] ;  /* 0x0000040404097981 */ /* 0x000f62000c1e1100 */
[----:B0-----:R-:W5:Y:S01]  /*1580*/  LDC.64 R6, c[0x0][0x390] ;  /* 0x0000e400ff067b82 */ /* 0x001f620000000a00 */
[----:B------:R-:W-:Y:S02]  /*1590*/  IMAD.MOV.U32 R11, RZ, RZ, 0x1 ;  /* 0x00000001ff0b7424 */ /* 0x000fe400078e00ff */
[----:B-----5:R-:W-:-:S05]  /*15a0*/  IMAD.WIDE.U32 R6, R9, 0x4, R6 ;  /* 0x0000000409067825 */ /* 0x020fca00078e0006 */
[----:B------:R0:W-:Y:S02]  /*15b0*/  REDG.E.ADD.STRONG.GPU desc[UR4][R6.64], R11 ;  /* 0x0000000b0600798e */ /* 0x0001e4000c12e104 */
.L_x_67:
[----:B------:R-:W-:Y:S05]  /*15c0*/  BSYNC.RECONVERGENT B0 ;  /* 0x0000000000007941 */ /* 0x000fea0003800200 */
.L_x_66:
[----:B------:R-:W-:Y:S04]  /*15d0*/  BSSY.RECONVERGENT B0, `(.L_x_68) ;  /* 0x0000007000007945 */ /* 0x000fe80003800200 */
[----:B------:R-:W-:Y:S05]  /*15e0*/  @P2 BRA `(.L_x_69) ;  /* 0x0000000000142947 */ /* 0x000fea0003800000 */
[----:B------:R-:W5:Y:S01]  /*15f0*/  LDG.E.U8 R9, desc[UR4][R4.64+0x5] ;  /* 0x0000050404097981 */ /* 0x000f62000c1e1100 */
[----:B0-----:R-:W5:Y:S01]  /*1600*/  LDC.64 R6, c[0x0][0x390] ;  /* 0x0000e400ff067b82 */ /* 0x001f620000000a00 */
[----:B------:R-:W-:Y:S02]  /*1610*/  IMAD.MOV.U32 R11, RZ, RZ, 0x1 ;  /* 0x00000001ff0b7424 */ /* 0x000fe400078e00ff */
[----:B-----5:R-:W-:-:S05]  /*1620*/  IMAD.WIDE.U32 R6, R9, 0x4, R6 ;  /* 0x0000000409067825 */ /* 0x020fca00078e0006 */
[----:B------:R0:W-:Y:S02]  /*1630*/  REDG.E.ADD.STRONG.GPU desc[UR4][R6.64], R11 ;  /* 0x0000000b0600798e */ /* 0x0001e4000c12e104 */
.L_x_69:
[----:B------:R-:W-:Y:S05]  /*1640*/  BSYNC.RECONVERGENT B0 ;  /* 0x0000000000007941 */ /* 0x000fea0003800200 */
.L_x_68:
[----:B------:R-:W-:Y:S04]  /*1650*/  BSSY.RECONVERGENT B0, `(.L_x_70) ;  /* 0x0000007000007945 */ /* 0x000fe80003800200 */
[----:B------:R-:W-:Y:S05]  /*1660*/  @P1 BRA `(.L_x_71) ;  /* 0x0000000000141947 */ /* 0x000fea0003800000 */
[----:B------:R-:W5:Y:S01]  /*1670*/  LDG.E.U8 R9, desc[UR4][R4.64+0x6] ;  /* 0x0000060404097981 */ /* 0x000f62000c1e1100 */
[----:B0-----:R-:W5:Y:S01]  /*1680*/  LDC.64 R6, c[0x0][0x390] ;  /* 0x0000e400ff067b82 */ /* 0x001f620000000a00 */
[----:B------:R-:W-:Y:S02]  /*1690*/  IMAD.MOV.U32 R11, RZ, RZ, 0x1 ;  /* 0x00000001ff0b7424 */ /* 0x000fe400078e00ff */
[----:B-----5:R-:W-:-:S05]  /*16a0*/  IMAD.WIDE.U32 R6, R9, 0x4, R6 ;  /* 0x0000000409067825 */ /* 0x020fca00078e0006 */
[----:B------:R0:W-:Y:S02]  /*16b0*/  REDG.E.ADD.STRONG.GPU desc[UR4][R6.64], R11 ;  /* 0x0000000b0600798e */ /* 0x0001e4000c12e104 */
.L_x_71:
[----:B------:R-:W-:Y:S05]  /*16c0*/  BSYNC.RECONVERGENT B0 ;  /* 0x0000000000007941 */ /* 0x000fea0003800200 */
.L_x_70:
[----:B------:R-:W-:Y:S04]  /*16d0*/  BSSY.RECONVERGENT B0, `(.L_x_72) ;  /* 0x0000007000007945 */ /* 0x000fe80003800200 */
[----:B------:R-:W-:Y:S05]  /*16e0*/  @P0 BRA `(.L_x_73) ;  /* 0x0000000000140947 */ /* 0x000fea0003800000 */
[----:B------:R-:W5:Y:S01]  /*16f0*/  LDG.E.U8 R5, desc[UR4][R4.64+0x7] ;  /* 0x0000070404057981 */ /* 0x000f62000c1e1100 */
[----:B0-----:R-:W5:Y:S01]  /*1700*/  LDC.64 R6, c[0x0][0x390] ;  /* 0x0000e400ff067b82 */ /* 0x001f620000000a00 */
[----:B------:R-:W-:Y:S02]  /*1710*/  IMAD.MOV.U32 R9, RZ, RZ, 0x1 ;  /* 0x00000001ff097424 */ /* 0x000fe400078e00ff */
[----:B-----5:R-:W-:-:S05]  /*1720*/  IMAD.WIDE.U32 R6, R5, 0x4, R6 ;  /* 0x0000000405067825 */ /* 0x020fca00078e0006 */
[----:B------:R0:W-:Y:S02]  /*1730*/  REDG.E.ADD.STRONG.GPU desc[UR4][R6.64], R9 ;  /* 0x000000090600798e */ /* 0x0001e4000c12e104 */
.L_x_73:
[----:B------:R-:W-:Y:S05]  /*1740*/  BSYNC.RECONVERGENT B0 ;  /* 0x0000000000007941 */ /* 0x000fea0003800200 */
.L_x_72:
[----:B------:R-:W-:-:S07]  /*1750*/  VIADD R3, R3, 0x8 ;  /* 0x0000000803037836 */ /* 0x000fce0000000000 */
.L_x_57:
[----:B------:R-:W-:-:S13]  /*1760*/  ISETP.NE.AND P0, PT, R8, RZ, PT ;  /* 0x000000ff0800720c */ /* 0x000fda0003f05270 */
[----:B------:R-:W-:Y:S05]  /*1770*/  @!P0 EXIT ;  /* 0x000000000000894d */ /* 0x000fea0003800000 */
[----:B------:R-:W-:Y:S02]  /*1780*/  ISETP.GE.U32.AND P0, PT, R8, 0x4, PT ;  /* 0x000000040800780c */ /* 0x000fe40003f06070 */
[----:B------:R-:W-:-:S11]  /*1790*/  LOP3.LUT R0, R0, 0x3, RZ, 0xc0, !PT ;  /* 0x0000000300007812 */ /* 0x000fd600078ec0ff */
[----:B------:R-:W-:Y:S05]  /*17a0*/  @!P0 BRA `(.L_x_74) ;  /* 0x0000000000d08947 */ /* 0x000fea0003800000 */
[----:B------:R-:W5:Y:S01]  /*17b0*/  LDCU.128 UR8, c[0x0][0x380] ;  /* 0x00007000ff0877ac */ /* 0x000f620008000c00 */
[----:B0-----:R-:W-:Y:S01]  /*17c0*/  IMAD.IADD R6, R2, 0x1, R3 ;  /* 0x0000000102067824 */ /* 0x001fe200078e0203 */
[----:B------:R-:W-:Y:S03]  /*17d0*/  BSSY.RECONVERGENT B0, `(.L_x_75) ;  /* 0x0000018000007945 */ /* 0x000fe60003800200 */
[----:B------:R-:W-:Y:S01]  /*17e0*/  VIADD R4, R6, 0x1 ;  /* 0x0000000106047836 */ /* 0x000fe20000000000 */
[----:B------:R-:W-:-:S04]  /*17f0*/  SHF.R.S32.HI R7, RZ, 0x1f, R6 ;  /* 0x0000001fff077819 */ /* 0x000fc80000011406 */
[----:B------:R-:W-:Y:S02]  /*1800*/  SHF.R.S32.HI R5, RZ, 0x1f, R4 ;  /* 0x0000001fff057819 */ /* 0x000fe40000011404 */
[----:B-----5:R-:W-:Y:S02]  /*1810*/  ISETP.GE.U32.AND P1, PT, R6, UR10, PT ;  /* 0x0000000a06007c0c */ /* 0x020fe4000bf26070 */
[----:B------:R-:W-:Y:S01]  /*1820*/  ISETP.GE.U32.AND P0, PT, R4, UR10, PT ;  /* 0x0000000a04007c0c */ /* 0x000fe2000bf06070 */
[C---:B------:R-:W-:Y:S01]  /*1830*/  VIADD R4, R6.reuse, 0x2 ;  /* 0x0000000206047836 */ /* 0x040fe20000000000 */
[----:B------:R-:W-:Y:S02]  /*1840*/  ISETP.GE.AND.EX P1, PT, R7, UR11, PT, P1 ;  /* 0x0000000b07007c0c */ /* 0x000fe4000bf26310 */
[----:B------:R-:W-:Y:S02]  /*1850*/  ISETP.GE.AND.EX P0, PT, R5, UR11, PT, P0 ;  /* 0x0000000b05007c0c */ /* 0x000fe4000bf06300 */
[----:B------:R-:W-:-:S02]  /*1860*/  IADD3 R5, PT, PT, R6, 0x3, RZ ;  /* 0x0000000306057810 */ /* 0x000fc40007ffe0ff */
[----:B------:R-:W-:Y:S02]  /*1870*/  IADD3 R6, P4, PT, R6, UR8, RZ ;  /* 0x0000000806067c10 */ /* 0x000fe4000ff9e0ff */
[----:B------:R-:W-:Y:S02]  /*1880*/  ISETP.GE.U32.AND P2, PT, R4, UR10, PT ;  /* 0x0000000a04007c0c */ /* 0x000fe4000bf46070 */
[----:B------:R-:W-:Y:S02]  /*1890*/  ISETP.GE.U32.AND P3, PT, R5, UR10, PT ;  /* 0x0000000a05007c0c */ /* 0x000fe4000bf66070 */
[----:B------:R-:W-:Y:S02]  /*18a0*/  SHF.R.S32.HI R4, RZ, 0x1f, R4 ;  /* 0x0000001fff047819 */ /* 0x000fe40000011404 */
[----:B------:R-:W-:Y:S02]  /*18b0*/  SHF.R.S32.HI R5, RZ, 0x1f, R5 ;  /* 0x0000001fff057819 */ /* 0x000fe40000011405 */
[----:B------:R-:W-:-:S02]  /*18c0*/  IADD3.X R7, PT, PT, R7, UR9, RZ, P4, !PT ;  /* 0x0000000907077c10 */ /* 0x000fc4000a7fe4ff */
        /* <DEDUP_REMOVED lines=8> */
.L_x_76:
[----:B------:R-:W-:Y:S05]  /*1950*/  BSYNC.RECONVERGENT B0 ;  /* 0x0000000000007941 */ /* 0x000fea0003800200 */
.L_x_75:
[----:B------:R-:W-:Y:S04]  /*1960*/  BSSY.RECONVERGENT B0, `(.L_x_77) ;  /* 0x0000007000007945 */ /* 0x000fe80003800200 */
[----:B------:R-:W-:Y:S05]  /*1970*/  @P0 BRA `(.L_x_78) ;  /* 0x0000000000140947 */ /* 0x000fea0003800000 */
[----:B------:R-:W5:Y:S01]  /*1980*/  LDG.E.U8 R9, desc[UR4][R6.64+0x1] ;  /* 0x0000010406097981 */ /* 0x000f62000c1e1100 */
[----:B0-----:R-:W5:Y:S01]  /*1990*/  LDC.64 R4, c[0x0][0x390] ;  /* 0x0000e400ff047b82 */ /* 0x001f620000000a00 */
[----:B------:R-:W-:Y:S02]  /*19a0*/  IMAD.MOV.U32 R11, RZ, RZ, 0x1 ;  /* 0x00000001ff0b7424 */ /* 0x000fe400078e00ff */
[----:B-----5:R-:W-:-:S05]  /*19b0*/  IMAD.WIDE.U32 R4, R9, 0x4, R4 ;  /* 0x0000000409047825 */ /* 0x020fca00078e0004 */
[----:B------:R0:W-:Y:S02]  /*19c0*/  REDG.E.ADD.STRONG.GPU desc[UR4][R4.64], R11 ;  /* 0x0000000b0400798e */ /* 0x0001e4000c12e104 */
.L_x_78:
[----:B------:R-:W-:Y:S05]  /*19d0*/  BSYNC.RECONVERGENT B0 ;  /* 0x0000000000007941 */ /* 0x000fea0003800200 */
.L_x_77:
[----:B------:R-:W-:Y:S04]  /*19e0*/  BSSY.RECONVERGENT B0, `(.L_x_79) ;  /* 0x0000007000007945 */ /* 0x000fe80003800200 */
[----:B------:R-:W-:Y:S05]  /*19f0*/  @P2 BRA `(.L_x_80) ;  /* 0x0000000000142947 */ /* 0x000fea0003800000 */
[----:B------:R-:W5:Y:S01]  /*1a00*/  LDG.E.U8 R9, desc[UR4][R6.64+0x2] ;  /* 0x0000020406097981 */ /* 0x000f62000c1e1100 */
[----:B0-----:R-:W5:Y:S01]  /*1a10*/  LDC.64 R4, c[0x0][0x390] ;  /* 0x0000e400ff047b82 */ /* 0x001f620000000a00 */
[----:B------:R-:W-:Y:S02]  /*1a20*/  IMAD.MOV.U32 R11, RZ, RZ, 0x1 ;  /* 0x00000001ff0b7424 */ /* 0x000fe400078e00ff */
[----:B-----5:R-:W-:-:S05]  /*1a30*/  IMAD.WIDE.U32 R4, R9, 0x4, R4 ;  /* 0x0000000409047825 */ /* 0x020fca00078e0004 */
[----:B------:R0:W-:Y:S02]  /*1a40*/  REDG.E.ADD.STRONG.GPU desc[UR4][R4.64], R11 ;  /* 0x0000000b0400798e */ /* 0x0001e4000c12e104 */
.L_x_80:
[----:B------:R-:W-:Y:S05]  /*1a50*/  BSYNC.RECONVERGENT B0 ;  /* 0x0000000000007941 */ /* 0x000fea0003800200 */
.L_x_79:
[----:B------:R-:W-:Y:S04]  /*1a60*/  BSSY.RECONVERGENT B0, `(.L_x_81) ;  /* 0x0000007000007945 */ /* 0x000fe80003800200 */
[----:B------:R-:W-:Y:S05]  /*1a70*/  @P3 BRA `(.L_x_82) ;  /* 0x0000000000143947 */ /* 0x000fea0003800000 */
[----:B------:R-:W5:Y:S01]  /*1a80*/  LDG.E.U8 R7, desc[UR4][R6.64+0x3] ;  /* 0x0000030406077981 */ /* 0x000f62000c1e1100 */
[----:B0-----:R-:W5:Y:S01]  /*1a90*/  LDC.64 R4, c[0x0][0x390] ;  /* 0x0000e400ff047b82 */ /* 0x001f620000000a00 */
[----:B------:R-:W-:Y:S02]  /*1aa0*/  IMAD.MOV.U32 R9, RZ, RZ, 0x1 ;  /* 0x00000001ff097424 */ /* 0x000fe400078e00ff */
[----:B-----5:R-:W-:-:S05]  /*1ab0*/  IMAD.WIDE.U32 R4, R7, 0x4, R4 ;  /* 0x0000000407047825 */ /* 0x020fca00078e0004 */
[----:B------:R0:W-:Y:S02]  /*1ac0*/  REDG.E.ADD.STRONG.GPU desc[UR4][R4.64], R9 ;  /* 0x000000090400798e */ /* 0x0001e4000c12e104 */
.L_x_82:
[----:B------:R-:W-:Y:S05]  /*1ad0*/  BSYNC.RECONVERGENT B0 ;  /* 0x0000000000007941 */ /* 0x000fea0003800200 */
.L_x_81:
[----:B------:R-:W-:-:S07]  /*1ae0*/  VIADD R3, R3, 0x4 ;  /* 0x0000000403037836 */ /* 0x000fce0000000000 */
.L_x_74:
[----:B------:R-:W-:-:S13]  /*1af0*/  ISETP.NE.AND P0, PT, R0, RZ, PT ;  /* 0x000000ff0000720c */ /* 0x000fda0003f05270 */
[----:B------:R-:W-:Y:S05]  /*1b00*/  @!P0 EXIT ;  /* 0x000000000000894d */ /* 0x000fea0003800000 */
[----:B0-----:R-:W0:Y:S01]  /*1b10*/  LDC.64 R6, c[0x0][0x390] ;  /* 0x0000e400ff067b82 */ /* 0x001e220000000a00 */
[----:B------:R-:W-:Y:S01]  /*1b20*/  IMAD.IADD R8, R2, 0x1, R3 ;  /* 0x0000000102087824 */ /* 0x000fe200078e0203 */
[----:B------:R-:W0:Y:S01]  /*1b30*/  LDCU.64 UR6, c[0x0][0x388] ;  /* 0x00007100ff0677ac */ /* 0x000e220008000a00 */
[----:B------:R-:W-:Y:S01]  /*1b40*/  IMAD.MOV R0, RZ, RZ, -R0 ;  /* 0x000000ffff007224 */ /* 0x000fe200078e0a00 */
[----:B------:R-:W0:Y:S06]  /*1b50*/  LDCU.64 UR8, c[0x0][0x380] ;  /* 0x00007000ff0877ac */ /* 0x000e2c0008000a00 */
.L_x_85:
[----:B0-----:R-:W-:Y:S01]  /*1b60*/  ISETP.GE.U32.AND P0, PT, R8, UR6, PT ;  /* 0x0000000608007c0c */ /* 0x001fe2000bf06070 */
[----:B------:R-:W-:Y:S01]  /*1b70*/  VIADD R0, R0, 0x1 ;  /* 0x0000000100007836 */ /* 0x000fe20000000000 */
[----:B------:R-:W-:Y:S01]  /*1b80*/  SHF.R.S32.HI R2, RZ, 0x1f, R8 ;  /* 0x0000001fff027819 */ /* 0x000fe20000011408 */
[----:B------:R-:W-:Y:S03]  /*1b90*/  BSSY.RECONVERGENT B0, `(.L_x_83) ;  /* 0x000000a000007945 */ /* 0x000fe60003800200 */
[----:B------:R-:W-:Y:S02]  /*1ba0*/  ISETP.GE.AND.EX P0, PT, R2, UR7, PT, P0 ;  /* 0x0000000702007c0c */ /* 0x000fe4000bf06300 */
[----:B------:R-:W-:-:S11]  /*1bb0*/  ISETP.NE.AND P1, PT, R0, RZ, PT ;  /* 0x000000ff0000720c */ /* 0x000fd60003f25270 */
[----:B------:R-:W-:Y:S05]  /*1bc0*/  @P0 BRA `(.L_x_84) ;  /* 0x0000000000180947 */ /* 0x000fea0003800000 */
[----:B------:R-:W-:-:S04]  /*1bd0*/  IADD3 R4, P0, PT, R8, UR8, RZ ;  /* 0x0000000808047c10 */ /* 0x000fc8000ff1e0ff */
[----:B------:R-:W-:-:S05]  /*1be0*/  IADD3.X R5, PT, PT, R2, UR9, RZ, P0, !PT ;  /* 0x0000000902057c10 */ /* 0x000fca00087fe4ff */
[----:B------:R-:W5:Y:S01]  /*1bf0*/  LDG.E.U8 R3, desc[UR4][R4.64] ;  /* 0x0000000404037981 */ /* 0x000f62000c1e1100 */
[----:B------:R-:W-:Y:S02]  /*1c00*/  IMAD.MOV.U32 R9, RZ, RZ, 0x1 ;  /* 0x00000001ff097424 */ /* 0x000fe400078e00ff */
[----:B-----5:R-:W-:-:S05]  /*1c10*/  IMAD.WIDE.U32 R2, R3, 0x4, R6 ;  /* 0x0000000403027825 */ /* 0x020fca00078e0006 */
[----:B------:R0:W-:Y:S02]  /*1c20*/  REDG.E.ADD.STRONG.GPU desc[UR4][R2.64], R9 ;  /* 0x000000090200798e */ /* 0x0001e4000c12e104 */
.L_x_84:
[----:B------:R-:W-:Y:S05]  /*1c30*/  BSYNC.RECONVERGENT B0 ;  /* 0x0000000000007941 */ /* 0x000fea0003800200 */
.L_x_83:
[----:B------:R-:W-:Y:S01]  /*1c40*/  VIADD R8, R8, 0x1 ;  /* 0x0000000108087836 */ /* 0x000fe20000000000 */
[----:B------:R-:W-:Y:S06]  /*1c50*/  @P1 BRA `(.L_x_85) ;  /* 0xfffffffc00c01947 */ /* 0x000fec000383ffff */
[----:B------:R-:W-:Y:S05]  /*1c60*/  EXIT ;  /* 0x000000000000794d */ /* 0x000fea0003800000 */
        .weak           $__internal_0_$__cuda_sm20_div_s64
        .type           $__internal_0_$__cuda_sm20_div_s64,@function
        .size           $__internal_0_$__cuda_sm20_div_s64,(.L_x_87 - $__internal_0_$__cuda_sm20_div_s64)
$__internal_0_$__cuda_sm20_div_s64:
[-C--:B------:R-:W-:Y:S02]  /*1c70*/  IADD3 R4, P1, PT, RZ, -R3.reuse, RZ ;  /* 0x80000003ff047210 */ /* 0x080fe40007f3e0ff */
[----:B------:R-:W-:Y:S02]  /*1c80*/  ISETP.GE.AND P0, PT, R2, RZ, PT ;  /* 0x000000ff0200720c */ /* 0x000fe40003f06270 */
[----:B------:R-:W-:Y:S01]  /*1c90*/  ISETP.GE.AND P3, PT, R7, RZ, PT ;  /* 0x000000ff0700720c */ /* 0x000fe20003f66270 */
[----:B------:R-:W-:Y:S01]  /*1ca0*/  IMAD.X R5, RZ, RZ, ~R2, P1 ;  /* 0x000000ffff057224 */ /* 0x000fe200008e0e02 */
[----:B------:R-:W-:-:S04]  /*1cb0*/  SEL R4, R4, R3, !P0 ;  /* 0x0000000304047207 */ /* 0x000fc80004000000 */
[----:B------:R-:W-:-:S04]  /*1cc0*/  SEL R5, R5, R2, !P0 ;  /* 0x0000000205057207 */ /* 0x000fc80004000000 */
[----:B------:R-:W0:Y:S08]  /*1cd0*/  I2F.U64.RP R12, R4 ;  /* 0x00000004000c7312 */ /* 0x000e300000309000 */
[----:B0-----:R-:W0:Y:S02]  /*1ce0*/  MUFU.RCP R12, R12 ;  /* 0x0000000c000c7308 */ /* 0x001e240000001000 */
[----:B0-----:R-:W-:-:S06]  /*1cf0*/  VIADD R8, R12, 0x1ffffffe ;  /* 0x1ffffffe0c087836 */ /* 0x001fcc0000000000 */
[----:B------:R-:W0:Y:S02]  /*1d00*/  F2I.U64.TRUNC R8, R8 ;  /* 0x0000000800087311 */ /* 0x000e24000020d800 */
[----:B0-----:R-:W-:-:S04]  /*1d10*/  IMAD.WIDE.U32 R10, R8, R4, RZ ;  /* 0x00000004080a7225 */ /* 0x001fc800078e00ff */
[----:B------:R-:W-:Y:S01]  /*1d20*/  IMAD R11, R8, R5, R11 ;  /* 0x00000005080b7224 */ /* 0x000fe200078e020b */
[----:B------:R-:W-:-:S03]  /*1d30*/  IADD3 R13, P0, PT, RZ, -R10, RZ ;  /* 0x8000000aff0d7210 */ /* 0x000fc60007f1e0ff */
[----:B------:R-:W-:Y:S02]  /*1d40*/  IMAD R11, R9, R4, R11 ;  /* 0x00000004090b7224 */ /* 0x000fe400078e020b */
[----:B------:R-:W-:-:S04]  /*1d50*/  IMAD.HI.U32 R10, R8, R13, RZ ;  /* 0x0000000d080a7227 */ /* 0x000fc800078e00ff */
[----:B------:R-:W-:Y:S02]  /*1d60*/  IMAD.X R15, RZ, RZ, ~R11, P0 ;  /* 0x000000ffff0f7224 */ /* 0x000fe400000e0e0b */
[----:B------:R-:W-:Y:S02]  /*1d70*/  IMAD.MOV.U32 R11, RZ, RZ, R8 ;  /* 0x000000ffff0b7224 */ /* 0x000fe400078e0008 */
[-C--:B------:R-:W-:Y:S02]  /*1d80*/  IMAD R17, R9, R15.reuse, RZ ;  /* 0x0000000f09117224 */ /* 0x080fe400078e02ff */
[----:B------:R-:W-:-:S04]  /*1d90*/  IMAD.WIDE.U32 R10, P0, R8, R15, R10 ;  /* 0x0000000f080a7225 */ /* 0x000fc8000780000a */
[----:B------:R-:W-:-:S04]  /*1da0*/  IMAD.HI.U32 R15, R9, R15, RZ ;  /* 0x0000000f090f7227 */ /* 0x000fc800078e00ff */
[----:B------:R-:W-:-:S05]  /*1db0*/  IMAD.HI.U32 R10, P1, R9, R13, R10 ;  /* 0x0000000d090a7227 */ /* 0x000fca000782000a */
[----:B------:R-:W-:Y:S02]  /*1dc0*/  IADD3 R11, P2, PT, R17, R10, RZ ;  /* 0x0000000a110b7210 */ /* 0x000fe40007f5e0ff */
[----:B------:R-:W-:Y:S02]  /*1dd0*/  IADD3.X R10, PT, PT, R15, R9, RZ, P0, !PT ;  /* 0x000000090f0a7210 */ /* 0x000fe400007fe4ff */
[----:B------:R-:W-:Y:S01]  /*1de0*/  IADD3 R15, P4, PT, RZ, -R6, RZ ;  /* 0x80000006ff0f7210 */ /* 0x000fe20007f9e0ff */
[----:B------:R-:W-:Y:S01]  /*1df0*/  IMAD.WIDE.U32 R8, R11, R4, RZ ;  /* 0x000000040b087225 */ /* 0x000fe200078e00ff */
[----:B------:R-:W-:Y:S02]  /*1e00*/  IADD3.X R13, PT, PT, RZ, RZ, R10, P2, P1 ;  /* 0x000000ffff0d7210 */ /* 0x000fe400017e240a */
[----:B------:R-:W-:Y:S01]  /*1e10*/  SEL R15, R15, R6, !P3 ;  /* 0x000000060f0f7207 */ /* 0x000fe20005800000 */
[----:B------:R-:W-:Y:S01]  /*1e20*/  IMAD R9, R11, R5, R9 ;  /* 0x000000050b097224 */ /* 0x000fe200078e0209 */
[----:B------:R-:W-:-:S03]  /*1e30*/  IADD3 R17, P0, PT, RZ, -R8, RZ ;  /* 0x80000008ff117210 */ /* 0x000fc60007f1e0ff */
[----:B------:R-:W-:Y:S02]  /*1e40*/  IMAD R9, R13, R4, R9 ;  /* 0x000000040d097224 */ /* 0x000fe400078e0209 */
[----:B------:R-:W-:-:S04]  /*1e50*/  IMAD.HI.U32 R10, R11, R17, RZ ;  /* 0x000000110b0a7227 */ /* 0x000fc800078e00ff */
[----:B------:R-:W-:Y:S02]  /*1e60*/  IMAD.X R8, RZ, RZ, ~R9, P0 ;  /* 0x000000ffff087224 */ /* 0x000fe400000e0e09 */
[----:B------:R-:W-:Y:S02]  /*1e70*/  IMAD.MOV.U32 R9, RZ, RZ, RZ ;  /* 0x000000ffff097224 */ /* 0x000fe400078e00ff */
[----:B------:R-:W-:-:S04]  /*1e80*/  IMAD.WIDE.U32 R10, P0, R11, R8, R10 ;  /* 0x000000080b0a7225 */ /* 0x000fc8000780000a */
[----:B------:R-:W-:-:S04]  /*1e90*/  IMAD.HI.U32 R11, P1, R13, R17, R10 ;  /* 0x000000110d0b7227 */ /* 0x000fc8000782000a */
[CC--:B------:R-:W-:Y:S02]  /*1ea0*/  IMAD R10, R13.reuse, R8.reuse, RZ ;  /* 0x000000080d0a7224 */ /* 0x0c0fe400078e02ff */
[----:B------:R-:W-:-:S03]  /*1eb0*/  IMAD.HI.U32 R8, R13, R8, RZ ;  /* 0x000000080d087227 */ /* 0x000fc600078e00ff */
[----:B------:R-:W-:Y:S01]  /*1ec0*/  IADD3 R11, P2, PT, R10, R11, RZ ;  /* 0x0000000b0a0b7210 */ /* 0x000fe20007f5e0ff */
[----:B------:R-:W-:Y:S02]  /*1ed0*/  IMAD.X R10, RZ, RZ, ~R7, P4 ;  /* 0x000000ffff0a7224 */ /* 0x000fe400020e0e07 */
[----:B------:R-:W-:Y:S02]  /*1ee0*/  IMAD.X R13, R8, 0x1, R13, P0 ;  /* 0x00000001080d7824 */ /* 0x000fe400000e060d */
[C---:B------:R-:W-:Y:S01]  /*1ef0*/  IMAD.HI.U32 R8, R11.reuse, R15, RZ ;  /* 0x0000000f0b087227 */ /* 0x040fe200078e00ff */
[-C--:B------:R-:W-:Y:S02]  /*1f00*/  SEL R10, R10, R7.reuse, !P3 ;  /* 0x000000070a0a7207 */ /* 0x080fe40005800000 */
[----:B------:R-:W-:Y:S02]  /*1f10*/  IADD3.X R13, PT, PT, RZ, RZ, R13, P2, P1 ;  /* 0x000000ffff0d7210 */ /* 0x000fe400017e240d */
[----:B------:R-:W-:Y:S01]  /*1f20*/  LOP3.LUT R7, R2, R7, RZ, 0x3c, !PT ;  /* 0x0000000702077212 */ /* 0x000fe200078e3cff */
[----:B------:R-:W-:-:S04]  /*1f30*/  IMAD.WIDE.U32 R8, R11, R10, R8 ;  /* 0x0000000a0b087225 */ /* 0x000fc800078e0008 */
[C---:B------:R-:W-:Y:S02]  /*1f40*/  IMAD R11, R13.reuse, R10, RZ ;  /* 0x0000000a0d0b7224 */ /* 0x040fe400078e02ff */
[----:B------:R-:W-:-:S04]  /*1f50*/  IMAD.HI.U32 R8, P0, R13, R15, R8 ;  /* 0x0000000f0d087227 */ /* 0x000fc80007800008 */
[----:B------:R-:W-:Y:S01]  /*1f60*/  IMAD.HI.U32 R6, R13, R10, RZ ;  /* 0x0000000a0d067227 */ /* 0x000fe200078e00ff */
[----:B------:R-:W-:-:S03]  /*1f70*/  IADD3 R11, P1, PT, R11, R8, RZ ;  /* 0x000000080b0b7210 */ /* 0x000fc60007f3e0ff */
[----:B------:R-:W-:Y:S02]  /*1f80*/  IMAD.X R6, RZ, RZ, R6, P0 ;  /* 0x000000ffff067224 */ /* 0x000fe400000e0606 */
[----:B------:R-:W-:-:S04]  /*1f90*/  IMAD.WIDE.U32 R8, R11, R4, RZ ;  /* 0x000000040b087225 */ /* 0x000fc800078e00ff */
[----:B------:R-:W-:Y:S01]  /*1fa0*/  IMAD.X R13, RZ, RZ, R6, P1 ;  /* 0x000000ffff0d7224 */ /* 0x000fe200008e0606 */
[----:B------:R-:W-:Y:S01]  /*1fb0*/  IADD3 R15, P1, PT, -R8, R15, RZ ;  /* 0x0000000f080f7210 */ /* 0x000fe20007f3e1ff */
[----:B------:R-:W-:-:S03]  /*1fc0*/  IMAD R6, R11, R5, R9 ;  /* 0x000000050b067224 */ /* 0x000fc600078e0209 */
[-C--:B------:R-:W-:Y:S01]  /*1fd0*/  ISETP.GE.U32.AND P0, PT, R15, R4.reuse, PT ;  /* 0x000000040f00720c */ /* 0x080fe20003f06070 */
[----:B------:R-:W-:-:S04]  /*1fe0*/  IMAD R6, R13, R4, R6 ;  /* 0x000000040d067224 */ /* 0x000fc800078e0206 */
[----:B------:R-:W-:Y:S01]  /*1ff0*/  IMAD.X R17, R10, 0x1, ~R6, P1 ;  /* 0x000000010a117824 */ /* 0x000fe200008e0e06 */
[----:B------:R-:W-:Y:S01]  /*2000*/  IADD3 R9, P1, PT, R15, -R4, RZ ;  /* 0x800000040f097210 */ /* 0x000fe20007f3e0ff */
[----:B------:R-:W-:-:S03]  /*2010*/  VIADD R6, R11, 0x1 ;  /* 0x000000010b067836 */ /* 0x000fc60000000000 */
[C---:B------:R-:W-:Y:S01]  /*2020*/  ISETP.GE.U32.AND.EX P0, PT, R17.reuse, R5, PT, P0 ;  /* 0x000000051100720c */ /* 0x040fe20003f06100 */
[----:B------:R-:W-:Y:S01]  /*2030*/  IMAD.X R13, R17, 0x1, ~R5, P1 ;  /* 0x00000001110d7824 */ /* 0x000fe200008e0e05 */
[----:B------:R-:W-:Y:S02]  /*2040*/  ISETP.GE.AND P1, PT, R7, RZ, PT ;  /* 0x000000ff0700720c */ /* 0x000fe40003f26270 */
[----:B------:R-:W-:Y:S02]  /*2050*/  SEL R9, R9, R15, P0 ;  /* 0x0000000f09097207 */ /* 0x000fe40000000000 */
[----:B------:R-:W-:Y:S02]  /*2060*/  SEL R11, R6, R11, P0 ;  /* 0x0000000b060b7207 */ /* 0x000fe40000000000 */
[----:B------:R-:W-:Y:S02]  /*2070*/  SEL R13, R13, R17, P0 ;  /* 0x000000110d0d7207 */ /* 0x000fe40000000000 */
[----:B------:R-:W-:Y:S01]  /*2080*/  ISETP.GE.U32.AND P0, PT, R9, R4, PT ;  /* 0x000000040900720c */ /* 0x000fe20003f06070 */
[----:B------:R-:W-:-:S03]  /*2090*/  VIADD R4, R11, 0x1 ;  /* 0x000000010b047836 */ /* 0x000fc60000000000 */
[----:B------:R-:W-:-:S04]  /*20a0*/  ISETP.GE.U32.AND.EX P0, PT, R13, R5, PT, P0 ;  /* 0x000000050d00720c */ /* 0x000fc80003f06100 */
[----:B------:R-:W-:Y:S02]  /*20b0*/  SEL R4, R4, R11, P0 ;  /* 0x0000000b04047207 */ /* 0x000fe40000000000 */
[----:B------:R-:W-:-:S03]  /*20c0*/  ISETP.NE.U32.AND P0, PT, R3, RZ, PT ;  /* 0x000000ff0300720c */ /* 0x000fc60003f05070 */
[----:B------:R-:W-:Y:S01]  /*20d0*/  IMAD.MOV R3, RZ, RZ, -R4 ;  /* 0x000000ffff037224 */ /* 0x000fe200078e0a04 */
[----:B------:R-:W-:Y:S01]  /*20e0*/  ISETP.NE.AND.EX P0, PT, R2, RZ, PT, P0 ;  /* 0x000000ff0200720c */ /* 0x000fe20003f05300 */
[----:B------:R-:W-:-:S03]  /*20f0*/  IMAD.MOV.U32 R2, RZ, RZ, R0 ;  /* 0x000000ffff027224 */ /* 0x000fc600078e0000 */
[----:B------:R-:W-:Y:S01]  /*2100*/  SEL R4, R3, R4, !P1 ;  /* 0x0000000403047207 */ /* 0x000fe20004800000 */
[----:B------:R-:W-:-:S03]  /*2110*/  IMAD.MOV.U32 R3, RZ, RZ, 0x0 ;  /* 0x00000000ff037424 */ /* 0x000fc600078e00ff */
[----:B------:R-:W-:Y:S01]  /*2120*/  SEL R4, R4, 0xffffffff, P0 ;  /* 0xffffffff04047807 */ /* 0x000fe20000000000 */
[----:B------:R-:W-:Y:S06]  /*2130*/  RET.REL.NODEC R2 `(_Z12histo_kernelPhlPj) ;  /* 0xffffffdc02b07950 */ /* 0x000fec0003c3ffff */
.L_x_86:
        /* <DEDUP_REMOVED lines=12> */
.L_x_87:


//--------------------- .nv.shared._Z39histogram_privatized_aggregation_kernelPhPjjj --------------------------
	.section	.nv.shared._Z39histogram_privatized_aggregation_kernelPhPjjj,"aw",@nobits
	.sectionflags	@""
	.align	16
	.zero		1024


//--------------------- .nv.shared.reserved.0     --------------------------
	.section	.nv.shared.reserved.0,"aw",@nobits
	.weak		__nv_reservedSMEM_offset_0_alias
	.size		__nv_reservedSMEM_offset_0_alias, 0, 64
	.other		__nv_reservedSMEM_offset_0_alias,@"STO_CUDA_RESERVED_SHARED STV_DEFAULT"
__nv_reservedSMEM_offset_0_alias:
	.zero		0
	.zero		64


//--------------------- .nv.shared._Z27histogram_privatized_kernelPhPjjj --------------------------
	.section	.nv.shared._Z27histogram_privatized_kernelPhPjjj,"aw",@nobits
	.sectionflags	@""
	.align	16
	.zero		1024


//--------------------- .nv.shared._Z23histo_kernel_interleavePhlPj --------------------------
	.section	.nv.shared._Z23histo_kernel_interleavePhlPj,"aw",@nobits
	.sectionflags	@""
	.align	16
	.zero		1024


//--------------------- .nv.shared._Z12histo_kernelPhlPj --------------------------
	.section	.nv.shared._Z12histo_kernelPhlPj,"aw",@nobits
	.sectionflags	@""
	.align	16
	.zero		1024


//--------------------- .nv.constant0._Z39histogram_privatized_aggregation_kernelPhPjjj --------------------------
	.section	.nv.constant0._Z39histogram_privatized_aggregation_kernelPhPjjj,"a",@progbits
	.sectionflags	@""
	.align	4
.nv.constant0._Z39histogram_privatized_aggregation_kernelPhPjjj:
	.zero		920


//--------------------- .nv.constant0._Z27histogram_privatized_kernelPhPjjj --------------------------
	.section	.nv.constant0._Z27histogram_privatized_kernelPhPjjj,"a",@progbits
	.sectionflags	@""
	.align	4
.nv.constant0._Z27histogram_privatized_kernelPhPjjj:
	.zero		920


//--------------------- .nv.constant0._Z23histo_kernel_interleavePhlPj --------------------------
	.section	.nv.constant0._Z23histo_kernel_interleavePhlPj,"a",@progbits
	.sectionflags	@""
	.align	4
.nv.constant0._Z23histo_kernel_interleavePhlPj:
	.zero		920


//--------------------- .nv.constant0._Z12histo_kernelPhlPj --------------------------
	.section	.nv.constant0._Z12histo_kernelPhlPj,"a",@progbits
	.sectionflags	@""
	.align	4
.nv.constant0._Z12histo_kernelPhlPj:
	.zero		920


//--------------------- SYMBOLS --------------------------

	.type		.nv.reservedSmem.offset0,@object
	.size		.nv.reservedSmem.offset0,0x4
	.type		.nv.reservedSmem.cap,@object
	.size		.nv.reservedSmem.cap,0x4
